//
// Generated by NVIDIA NVVM Compiler
//
// Compiler Build ID: CL-36424714
// Cuda compilation tools, release 13.0, V13.0.88
// Based on NVVM 20.0.0
//

.version 9.0
.target sm_100
.address_size 64

	// .globl	_Z14softmax_kernelPfii
.extern .shared .align 16 .b8 shared[];

.visible .entry _Z14softmax_kernelPfii(
	.param .u64 .ptr .align 1 _Z14softmax_kernelPfii_param_0,
	.param .u32 _Z14softmax_kernelPfii_param_1,
	.param .u32 _Z14softmax_kernelPfii_param_2
)
{
	.reg .pred 	%p<29>;
	.reg .b32 	%r<111>;
	.reg .b32 	%f<393>;
	.reg .b64 	%rd<77>;

	ld.param.u64 	%rd17, [_Z14softmax_kernelPfii_param_0];
	ld.param.u32 	%r48, [_Z14softmax_kernelPfii_param_1];
	ld.param.u32 	%r47, [_Z14softmax_kernelPfii_param_2];
	cvta.to.global.u64 	%rd1, %rd17;
	mov.u32 	%r1, %ctaid.x;
	setp.ge.s32 	%p1, %r1, %r48;
	@%p1 bra 	$L__BB0_40;
	mul.lo.s32 	%r2, %r47, %r1;
	mul.wide.s32 	%rd18, %r2, 4;
	add.s64 	%rd19, %rd1, %rd18;
	ld.global.f32 	%f383, [%rd19];
	setp.lt.s32 	%p2, %r47, 2;
	@%p2 bra 	$L__BB0_15;
	add.s32 	%r3, %r47, -1;
	add.s32 	%r50, %r47, -2;
	and.b32  	%r4, %r3, 15;
	setp.lt.u32 	%p3, %r50, 15;
	mov.b32 	%r97, 1;
	@%p3 bra 	$L__BB0_6;
	and.b32  	%r52, %r3, -16;
	neg.s32 	%r101, %r52;
	add.s32 	%r53, %r2, 1;
	mul.wide.u32 	%rd20, %r53, 4;
	add.s64 	%rd21, %rd20, %rd1;
	add.s64 	%rd73, %rd21, 32;
	mov.b32 	%r100, 0;
$L__BB0_4:
	.pragma "nounroll";
	ld.global.f32 	%f28, [%rd73+-32];
	max.f32 	%f29, %f383, %f28;
	ld.global.f32 	%f30, [%rd73+-28];
	max.f32 	%f31, %f29, %f30;
	ld.global.f32 	%f32, [%rd73+-24];
	max.f32 	%f33, %f31, %f32;
	ld.global.f32 	%f34, [%rd73+-20];
	max.f32 	%f35, %f33, %f34;
	ld.global.f32 	%f36, [%rd73+-16];
	max.f32 	%f37, %f35, %f36;
	ld.global.f32 	%f38, [%rd73+-12];
	max.f32 	%f39, %f37, %f38;
	ld.global.f32 	%f40, [%rd73+-8];
	max.f32 	%f41, %f39, %f40;
	ld.global.f32 	%f42, [%rd73+-4];
	max.f32 	%f43, %f41, %f42;
	ld.global.f32 	%f44, [%rd73];
	max.f32 	%f45, %f43, %f44;
	ld.global.f32 	%f46, [%rd73+4];
	max.f32 	%f47, %f45, %f46;
	ld.global.f32 	%f48, [%rd73+8];
	max.f32 	%f49, %f47, %f48;
	ld.global.f32 	%f50, [%rd73+12];
	max.f32 	%f51, %f49, %f50;
	ld.global.f32 	%f52, [%rd73+16];
	max.f32 	%f53, %f51, %f52;
	ld.global.f32 	%f54, [%rd73+20];
	max.f32 	%f55, %f53, %f54;
	ld.global.f32 	%f56, [%rd73+24];
	max.f32 	%f57, %f55, %f56;
	ld.global.f32 	%f58, [%rd73+28];
	max.f32 	%f383, %f57, %f58;
	add.s32 	%r101, %r101, 16;
	add.s32 	%r100, %r100, 16;
	add.s64 	%rd73, %rd73, 64;
	setp.eq.s32 	%p4, %r101, 0;
	@%p4 bra 	$L__BB0_5;
	bra.uni 	$L__BB0_4;
$L__BB0_5:
	add.s32 	%r97, %r100, 1;
$L__BB0_6:
	setp.eq.s32 	%p5, %r4, 0;
	@%p5 bra 	$L__BB0_15;
	and.b32  	%r8, %r3, 7;
	setp.lt.u32 	%p6, %r4, 8;
	@%p6 bra 	$L__BB0_9;
	add.s32 	%r54, %r97, %r2;
	mul.wide.u32 	%rd22, %r54, 4;
	add.s64 	%rd23, %rd1, %rd22;
	ld.global.f32 	%f60, [%rd23];
	max.f32 	%f61, %f383, %f60;
	cvt.u64.u32 	%rd24, %r2;
	cvt.u64.u32 	%rd25, %r97;
	add.s64 	%rd26, %rd25, %rd24;
	shl.b64 	%rd27, %rd26, 2;
	add.s64 	%rd28, %rd1, %rd27;
	ld.global.f32 	%f62, [%rd28+4];
	max.f32 	%f63, %f61, %f62;
	ld.global.f32 	%f64, [%rd28+8];
	max.f32 	%f65, %f63, %f64;
	ld.global.f32 	%f66, [%rd28+12];
	max.f32 	%f67, %f65, %f66;
	ld.global.f32 	%f68, [%rd28+16];
	max.f32 	%f69, %f67, %f68;
	ld.global.f32 	%f70, [%rd28+20];
	max.f32 	%f71, %f69, %f70;
	ld.global.f32 	%f72, [%rd28+24];
	max.f32 	%f73, %f71, %f72;
	ld.global.f32 	%f74, [%rd28+28];
	max.f32 	%f383, %f73, %f74;
	add.s32 	%r97, %r97, 8;
$L__BB0_9:
	setp.eq.s32 	%p7, %r8, 0;
	@%p7 bra 	$L__BB0_15;
	and.b32  	%r11, %r3, 3;
	setp.lt.u32 	%p8, %r8, 4;
	@%p8 bra 	$L__BB0_12;
	add.s32 	%r55, %r97, %r2;
	mul.wide.u32 	%rd29, %r55, 4;
	add.s64 	%rd30, %rd1, %rd29;
	ld.global.f32 	%f76, [%rd30];
	max.f32 	%f77, %f383, %f76;
	cvt.u64.u32 	%rd31, %r2;
	cvt.u64.u32 	%rd32, %r97;
	add.s64 	%rd33, %rd32, %rd31;
	shl.b64 	%rd34, %rd33, 2;
	add.s64 	%rd35, %rd1, %rd34;
	ld.global.f32 	%f78, [%rd35+4];
	max.f32 	%f79, %f77, %f78;
	ld.global.f32 	%f80, [%rd35+8];
	max.f32 	%f81, %f79, %f80;
	ld.global.f32 	%f82, [%rd35+12];
	max.f32 	%f383, %f81, %f82;
	add.s32 	%r97, %r97, 4;
$L__BB0_12:
	setp.eq.s32 	%p9, %r11, 0;
	@%p9 bra 	$L__BB0_15;
	add.s32 	%r56, %r97, %r2;
	mul.wide.u32 	%rd36, %r56, 4;
	add.s64 	%rd72, %rd1, %rd36;
	neg.s32 	%r99, %r11;
$L__BB0_14:
	.pragma "nounroll";
	ld.global.f32 	%f83, [%rd72];
	max.f32 	%f383, %f383, %f83;
	add.s64 	%rd72, %rd72, 4;
	add.s32 	%r99, %r99, 1;
	setp.ne.s32 	%p10, %r99, 0;
	@%p10 bra 	$L__BB0_14;
$L__BB0_15:
	setp.lt.s32 	%p11, %r47, 1;
	mov.f32 	%f391, 0f00000000;
	@%p11 bra 	$L__BB0_27;
	and.b32  	%r17, %r47, 7;
	setp.lt.u32 	%p12, %r47, 8;
	mov.f32 	%f391, 0f00000000;
	mov.b32 	%r102, 0;
	@%p12 bra 	$L__BB0_19;
	and.b32  	%r102, %r47, 2147483640;
	neg.s32 	%r105, %r102;
	mul.wide.u32 	%rd37, %r2, 4;
	add.s64 	%rd38, %rd37, %rd1;
	add.s64 	%rd74, %rd38, 16;
	mov.f32 	%f391, 0f00000000;
$L__BB0_18:
	.pragma "nounroll";
	ld.global.f32 	%f88, [%rd74+-16];
	sub.f32 	%f89, %f88, %f383;
	fma.rn.f32 	%f90, %f89, 0f3BBB989D, 0f3F000000;
	cvt.sat.f32.f32 	%f91, %f90;
	mov.f32 	%f92, 0f4B400001;
	mov.f32 	%f93, 0f437C0000;
	fma.rm.f32 	%f94, %f91, %f93, %f92;
	add.f32 	%f95, %f94, 0fCB40007F;
	neg.f32 	%f96, %f95;
	fma.rn.f32 	%f97, %f89, 0f3FB8AA3B, %f96;
	fma.rn.f32 	%f98, %f89, 0f32A57060, %f97;
	mov.b32 	%r58, %f94;
	shl.b32 	%r59, %r58, 23;
	mov.b32 	%f99, %r59;
	ex2.approx.ftz.f32 	%f100, %f98;
	mul.f32 	%f101, %f100, %f99;
	st.global.f32 	[%rd74+-16], %f101;
	add.f32 	%f102, %f391, %f101;
	ld.global.f32 	%f103, [%rd74+-12];
	sub.f32 	%f104, %f103, %f383;
	fma.rn.f32 	%f105, %f104, 0f3BBB989D, 0f3F000000;
	cvt.sat.f32.f32 	%f106, %f105;
	fma.rm.f32 	%f107, %f106, %f93, %f92;
	add.f32 	%f108, %f107, 0fCB40007F;
	neg.f32 	%f109, %f108;
	fma.rn.f32 	%f110, %f104, 0f3FB8AA3B, %f109;
	fma.rn.f32 	%f111, %f104, 0f32A57060, %f110;
	mov.b32 	%r60, %f107;
	shl.b32 	%r61, %r60, 23;
	mov.b32 	%f112, %r61;
	ex2.approx.ftz.f32 	%f113, %f111;
	mul.f32 	%f114, %f113, %f112;
	st.global.f32 	[%rd74+-12], %f114;
	add.f32 	%f115, %f102, %f114;
	ld.global.f32 	%f116, [%rd74+-8];
	sub.f32 	%f117, %f116, %f383;
	fma.rn.f32 	%f118, %f117, 0f3BBB989D, 0f3F000000;
	cvt.sat.f32.f32 	%f119, %f118;
	fma.rm.f32 	%f120, %f119, %f93, %f92;
	add.f32 	%f121, %f120, 0fCB40007F;
	neg.f32 	%f122, %f121;
	fma.rn.f32 	%f123, %f117, 0f3FB8AA3B, %f122;
	fma.rn.f32 	%f124, %f117, 0f32A57060, %f123;
	mov.b32 	%r62, %f120;
	shl.b32 	%r63, %r62, 23;
	mov.b32 	%f125, %r63;
	ex2.approx.ftz.f32 	%f126, %f124;
	mul.f32 	%f127, %f126, %f125;
	st.global.f32 	[%rd74+-8], %f127;
	add.f32 	%f128, %f115, %f127;
	ld.global.f32 	%f129, [%rd74+-4];
	sub.f32 	%f130, %f129, %f383;
	fma.rn.f32 	%f131, %f130, 0f3BBB989D, 0f3F000000;
	cvt.sat.f32.f32 	%f132, %f131;
	fma.rm.f32 	%f133, %f132, %f93, %f92;
	add.f32 	%f134, %f133, 0fCB40007F;
	neg.f32 	%f135, %f134;
	fma.rn.f32 	%f136, %f130, 0f3FB8AA3B, %f135;
	fma.rn.f32 	%f137, %f130, 0f32A57060, %f136;
	mov.b32 	%r64, %f133;
	shl.b32 	%r65, %r64, 23;
	mov.b32 	%f138, %r65;
	ex2.approx.ftz.f32 	%f139, %f137;
	mul.f32 	%f140, %f139, %f138;
	st.global.f32 	[%rd74+-4], %f140;
	add.f32 	%f141, %f128, %f140;
	ld.global.f32 	%f142, [%rd74];
	sub.f32 	%f143, %f142, %f383;
	fma.rn.f32 	%f144, %f143, 0f3BBB989D, 0f3F000000;
	cvt.sat.f32.f32 	%f145, %f144;
	fma.rm.f32 	%f146, %f145, %f93, %f92;
	add.f32 	%f147, %f146, 0fCB40007F;
	neg.f32 	%f148, %f147;
	fma.rn.f32 	%f149, %f143, 0f3FB8AA3B, %f148;
	fma.rn.f32 	%f150, %f143, 0f32A57060, %f149;
	mov.b32 	%r66, %f146;
	shl.b32 	%r67, %r66, 23;
	mov.b32 	%f151, %r67;
	ex2.approx.ftz.f32 	%f152, %f150;
	mul.f32 	%f153, %f152, %f151;
	st.global.f32 	[%rd74], %f153;
	add.f32 	%f154, %f141, %f153;
	ld.global.f32 	%f155, [%rd74+4];
	sub.f32 	%f156, %f155, %f383;
	fma.rn.f32 	%f157, %f156, 0f3BBB989D, 0f3F000000;
	cvt.sat.f32.f32 	%f158, %f157;
	fma.rm.f32 	%f159, %f158, %f93, %f92;
	add.f32 	%f160, %f159, 0fCB40007F;
	neg.f32 	%f161, %f160;
	fma.rn.f32 	%f162, %f156, 0f3FB8AA3B, %f161;
	fma.rn.f32 	%f163, %f156, 0f32A57060, %f162;
	mov.b32 	%r68, %f159;
	shl.b32 	%r69, %r68, 23;
	mov.b32 	%f164, %r69;
	ex2.approx.ftz.f32 	%f165, %f163;
	mul.f32 	%f166, %f165, %f164;
	st.global.f32 	[%rd74+4], %f166;
	add.f32 	%f167, %f154, %f166;
	ld.global.f32 	%f168, [%rd74+8];
	sub.f32 	%f169, %f168, %f383;
	fma.rn.f32 	%f170, %f169, 0f3BBB989D, 0f3F000000;
	cvt.sat.f32.f32 	%f171, %f170;
	fma.rm.f32 	%f172, %f171, %f93, %f92;
	add.f32 	%f173, %f172, 0fCB40007F;
	neg.f32 	%f174, %f173;
	fma.rn.f32 	%f175, %f169, 0f3FB8AA3B, %f174;
	fma.rn.f32 	%f176, %f169, 0f32A57060, %f175;
	mov.b32 	%r70, %f172;
	shl.b32 	%r71, %r70, 23;
	mov.b32 	%f177, %r71;
	ex2.approx.ftz.f32 	%f178, %f176;
	mul.f32 	%f179, %f178, %f177;
	st.global.f32 	[%rd74+8], %f179;
	add.f32 	%f180, %f167, %f179;
	ld.global.f32 	%f181, [%rd74+12];
	sub.f32 	%f182, %f181, %f383;
	fma.rn.f32 	%f183, %f182, 0f3BBB989D, 0f3F000000;
	cvt.sat.f32.f32 	%f184, %f183;
	fma.rm.f32 	%f185, %f184, %f93, %f92;
	add.f32 	%f186, %f185, 0fCB40007F;
	neg.f32 	%f187, %f186;
	fma.rn.f32 	%f188, %f182, 0f3FB8AA3B, %f187;
	fma.rn.f32 	%f189, %f182, 0f32A57060, %f188;
	mov.b32 	%r72, %f185;
	shl.b32 	%r73, %r72, 23;
	mov.b32 	%f190, %r73;
	ex2.approx.ftz.f32 	%f191, %f189;
	mul.f32 	%f192, %f191, %f190;
	st.global.f32 	[%rd74+12], %f192;
	add.f32 	%f391, %f180, %f192;
	add.s32 	%r105, %r105, 8;
	add.s64 	%rd74, %rd74, 32;
	setp.eq.s32 	%p13, %r105, 0;
	@%p13 bra 	$L__BB0_19;
	bra.uni 	$L__BB0_18;
$L__BB0_19:
	setp.eq.s32 	%p14, %r17, 0;
	@%p14 bra 	$L__BB0_27;
	and.b32  	%r25, %r47, 3;
	setp.lt.u32 	%p15, %r17, 4;
	@%p15 bra 	$L__BB0_22;
	add.s32 	%r74, %r102, %r2;
	mul.wide.u32 	%rd39, %r74, 4;
	add.s64 	%rd40, %rd1, %rd39;
	ld.global.f32 	%f194, [%rd40];
	sub.f32 	%f195, %f194, %f383;
	fma.rn.f32 	%f196, %f195, 0f3BBB989D, 0f3F000000;
	cvt.sat.f32.f32 	%f197, %f196;
	mov.f32 	%f198, 0f4B400001;
	mov.f32 	%f199, 0f437C0000;
	fma.rm.f32 	%f200, %f197, %f199, %f198;
	add.f32 	%f201, %f200, 0fCB40007F;
	neg.f32 	%f202, %f201;
	fma.rn.f32 	%f203, %f195, 0f3FB8AA3B, %f202;
	fma.rn.f32 	%f204, %f195, 0f32A57060, %f203;
	mov.b32 	%r75, %f200;
	shl.b32 	%r76, %r75, 23;
	mov.b32 	%f205, %r76;
	ex2.approx.ftz.f32 	%f206, %f204;
	mul.f32 	%f207, %f206, %f205;
	st.global.f32 	[%rd40], %f207;
	add.f32 	%f208, %f391, %f207;
	cvt.u64.u32 	%rd41, %r2;
	cvt.u64.u32 	%rd42, %r102;
	add.s64 	%rd43, %rd42, %rd41;
	shl.b64 	%rd44, %rd43, 2;
	add.s64 	%rd45, %rd1, %rd44;
	ld.global.f32 	%f209, [%rd45+4];
	sub.f32 	%f210, %f209, %f383;
	fma.rn.f32 	%f211, %f210, 0f3BBB989D, 0f3F000000;
	cvt.sat.f32.f32 	%f212, %f211;
	fma.rm.f32 	%f213, %f212, %f199, %f198;
	add.f32 	%f214, %f213, 0fCB40007F;
	neg.f32 	%f215, %f214;
	fma.rn.f32 	%f216, %f210, 0f3FB8AA3B, %f215;
	fma.rn.f32 	%f217, %f210, 0f32A57060, %f216;
	mov.b32 	%r77, %f213;
	shl.b32 	%r78, %r77, 23;
	mov.b32 	%f218, %r78;
	ex2.approx.ftz.f32 	%f219, %f217;
	mul.f32 	%f220, %f219, %f218;
	st.global.f32 	[%rd45+4], %f220;
	add.f32 	%f221, %f208, %f220;
	ld.global.f32 	%f222, [%rd45+8];
	sub.f32 	%f223, %f222, %f383;
	fma.rn.f32 	%f224, %f223, 0f3BBB989D, 0f3F000000;
	cvt.sat.f32.f32 	%f225, %f224;
	fma.rm.f32 	%f226, %f225, %f199, %f198;
	add.f32 	%f227, %f226, 0fCB40007F;
	neg.f32 	%f228, %f227;
	fma.rn.f32 	%f229, %f223, 0f3FB8AA3B, %f228;
	fma.rn.f32 	%f230, %f223, 0f32A57060, %f229;
	mov.b32 	%r79, %f226;
	shl.b32 	%r80, %r79, 23;
	mov.b32 	%f231, %r80;
	ex2.approx.ftz.f32 	%f232, %f230;
	mul.f32 	%f233, %f232, %f231;
	st.global.f32 	[%rd45+8], %f233;
	add.f32 	%f234, %f221, %f233;
	ld.global.f32 	%f235, [%rd45+12];
	sub.f32 	%f236, %f235, %f383;
	fma.rn.f32 	%f237, %f236, 0f3BBB989D, 0f3F000000;
	cvt.sat.f32.f32 	%f238, %f237;
	fma.rm.f32 	%f239, %f238, %f199, %f198;
	add.f32 	%f240, %f239, 0fCB40007F;
	neg.f32 	%f241, %f240;
	fma.rn.f32 	%f242, %f236, 0f3FB8AA3B, %f241;
	fma.rn.f32 	%f243, %f236, 0f32A57060, %f242;
	mov.b32 	%r81, %f239;
	shl.b32 	%r82, %r81, 23;
	mov.b32 	%f244, %r82;
	ex2.approx.ftz.f32 	%f245, %f243;
	mul.f32 	%f246, %f245, %f244;
	st.global.f32 	[%rd45+12], %f246;
	add.f32 	%f391, %f234, %f246;
	add.s32 	%r102, %r102, 4;
$L__BB0_22:
	setp.eq.s32 	%p16, %r25, 0;
	@%p16 bra 	$L__BB0_27;
	setp.eq.s32 	%p17, %r25, 1;
	@%p17 bra 	$L__BB0_25;
	add.s32 	%r83, %r102, %r2;
	mul.wide.u32 	%rd46, %r83, 4;
	add.s64 	%rd47, %rd1, %rd46;
	ld.global.f32 	%f248, [%rd47];
	sub.f32 	%f249, %f248, %f383;
	fma.rn.f32 	%f250, %f249, 0f3BBB989D, 0f3F000000;
	cvt.sat.f32.f32 	%f251, %f250;
	mov.f32 	%f252, 0f4B400001;
	mov.f32 	%f253, 0f437C0000;
	fma.rm.f32 	%f254, %f251, %f253, %f252;
	add.f32 	%f255, %f254, 0fCB40007F;
	neg.f32 	%f256, %f255;
	fma.rn.f32 	%f257, %f249, 0f3FB8AA3B, %f256;
	fma.rn.f32 	%f258, %f249, 0f32A57060, %f257;
	mov.b32 	%r84, %f254;
	shl.b32 	%r85, %r84, 23;
	mov.b32 	%f259, %r85;
	ex2.approx.ftz.f32 	%f260, %f258;
	mul.f32 	%f261, %f260, %f259;
	st.global.f32 	[%rd47], %f261;
	add.f32 	%f262, %f391, %f261;
	cvt.u64.u32 	%rd48, %r2;
	cvt.u64.u32 	%rd49, %r102;
	add.s64 	%rd50, %rd49, %rd48;
	shl.b64 	%rd51, %rd50, 2;
	add.s64 	%rd52, %rd1, %rd51;
	ld.global.f32 	%f263, [%rd52+4];
	sub.f32 	%f264, %f263, %f383;
	fma.rn.f32 	%f265, %f264, 0f3BBB989D, 0f3F000000;
	cvt.sat.f32.f32 	%f266, %f265;
	fma.rm.f32 	%f267, %f266, %f253, %f252;
	add.f32 	%f268, %f267, 0fCB40007F;
	neg.f32 	%f269, %f268;
	fma.rn.f32 	%f270, %f264, 0f3FB8AA3B, %f269;
	fma.rn.f32 	%f271, %f264, 0f32A57060, %f270;
	mov.b32 	%r86, %f267;
	shl.b32 	%r87, %r86, 23;
	mov.b32 	%f272, %r87;
	ex2.approx.ftz.f32 	%f273, %f271;
	mul.f32 	%f274, %f273, %f272;
	st.global.f32 	[%rd52+4], %f274;
	add.f32 	%f391, %f262, %f274;
	add.s32 	%r102, %r102, 2;
$L__BB0_25:
	and.b32  	%r88, %r47, 1;
	setp.eq.b32 	%p18, %r88, 1;
	not.pred 	%p19, %p18;
	@%p19 bra 	$L__BB0_27;
	add.s32 	%r89, %r102, %r2;
	mul.wide.u32 	%rd53, %r89, 4;
	add.s64 	%rd54, %rd1, %rd53;
	ld.global.f32 	%f275, [%rd54];
	sub.f32 	%f276, %f275, %f383;
	fma.rn.f32 	%f277, %f276, 0f3BBB989D, 0f3F000000;
	cvt.sat.f32.f32 	%f278, %f277;
	mov.f32 	%f279, 0f4B400001;
	mov.f32 	%f280, 0f437C0000;
	fma.rm.f32 	%f281, %f278, %f280, %f279;
	add.f32 	%f282, %f281, 0fCB40007F;
	neg.f32 	%f283, %f282;
	fma.rn.f32 	%f284, %f276, 0f3FB8AA3B, %f283;
	fma.rn.f32 	%f285, %f276, 0f32A57060, %f284;
	mov.b32 	%r90, %f281;
	shl.b32 	%r91, %r90, 23;
	mov.b32 	%f286, %r91;
	ex2.approx.ftz.f32 	%f287, %f285;
	mul.f32 	%f288, %f287, %f286;
	st.global.f32 	[%rd54], %f288;
	add.f32 	%f391, %f391, %f288;
$L__BB0_27:
	setp.lt.s32 	%p20, %r47, 1;
	@%p20 bra 	$L__BB0_40;
	and.b32  	%r30, %r47, 15;
	setp.lt.u32 	%p21, %r47, 16;
	mov.b32 	%r107, 0;
	@%p21 bra 	$L__BB0_31;
	and.b32  	%r107, %r47, 2147483632;
	neg.s32 	%r106, %r107;
	mul.wide.u32 	%rd55, %r2, 4;
	add.s64 	%rd56, %rd55, %rd1;
	add.s64 	%rd75, %rd56, 32;
$L__BB0_30:
	.pragma "nounroll";
	ld.global.f32 	%f289, [%rd75+-32];
	div.rn.f32 	%f290, %f289, %f391;
	max.f32 	%f291, %f290, 0f33D6BF95;
	st.global.f32 	[%rd75+-32], %f291;
	ld.global.f32 	%f292, [%rd75+-28];
	div.rn.f32 	%f293, %f292, %f391;
	max.f32 	%f294, %f293, 0f33D6BF95;
	st.global.f32 	[%rd75+-28], %f294;
	ld.global.f32 	%f295, [%rd75+-24];
	div.rn.f32 	%f296, %f295, %f391;
	max.f32 	%f297, %f296, 0f33D6BF95;
	st.global.f32 	[%rd75+-24], %f297;
	ld.global.f32 	%f298, [%rd75+-20];
	div.rn.f32 	%f299, %f298, %f391;
	max.f32 	%f300, %f299, 0f33D6BF95;
	st.global.f32 	[%rd75+-20], %f300;
	ld.global.f32 	%f301, [%rd75+-16];
	div.rn.f32 	%f302, %f301, %f391;
	max.f32 	%f303, %f302, 0f33D6BF95;
	st.global.f32 	[%rd75+-16], %f303;
	ld.global.f32 	%f304, [%rd75+-12];
	div.rn.f32 	%f305, %f304, %f391;
	max.f32 	%f306, %f305, 0f33D6BF95;
	st.global.f32 	[%rd75+-12], %f306;
	ld.global.f32 	%f307, [%rd75+-8];
	div.rn.f32 	%f308, %f307, %f391;
	max.f32 	%f309, %f308, 0f33D6BF95;
	st.global.f32 	[%rd75+-8], %f309;
	ld.global.f32 	%f310, [%rd75+-4];
	div.rn.f32 	%f311, %f310, %f391;
	max.f32 	%f312, %f311, 0f33D6BF95;
	st.global.f32 	[%rd75+-4], %f312;
	ld.global.f32 	%f313, [%rd75];
	div.rn.f32 	%f314, %f313, %f391;
	max.f32 	%f315, %f314, 0f33D6BF95;
	st.global.f32 	[%rd75], %f315;
	ld.global.f32 	%f316, [%rd75+4];
	div.rn.f32 	%f317, %f316, %f391;
	max.f32 	%f318, %f317, 0f33D6BF95;
	st.global.f32 	[%rd75+4], %f318;
	ld.global.f32 	%f319, [%rd75+8];
	div.rn.f32 	%f320, %f319, %f391;
	max.f32 	%f321, %f320, 0f33D6BF95;
	st.global.f32 	[%rd75+8], %f321;
	ld.global.f32 	%f322, [%rd75+12];
	div.rn.f32 	%f323, %f322, %f391;
	max.f32 	%f324, %f323, 0f33D6BF95;
	st.global.f32 	[%rd75+12], %f324;
	ld.global.f32 	%f325, [%rd75+16];
	div.rn.f32 	%f326, %f325, %f391;
	max.f32 	%f327, %f326, 0f33D6BF95;
	st.global.f32 	[%rd75+16], %f327;
	ld.global.f32 	%f328, [%rd75+20];
	div.rn.f32 	%f329, %f328, %f391;
	max.f32 	%f330, %f329, 0f33D6BF95;
	st.global.f32 	[%rd75+20], %f330;
	ld.global.f32 	%f331, [%rd75+24];
	div.rn.f32 	%f332, %f331, %f391;
	max.f32 	%f333, %f332, 0f33D6BF95;
	st.global.f32 	[%rd75+24], %f333;
	ld.global.f32 	%f334, [%rd75+28];
	div.rn.f32 	%f335, %f334, %f391;
	max.f32 	%f336, %f335, 0f33D6BF95;
	st.global.f32 	[%rd75+28], %f336;
	add.s32 	%r106, %r106, 16;
	add.s64 	%rd75, %rd75, 64;
	setp.ne.s32 	%p22, %r106, 0;
	@%p22 bra 	$L__BB0_30;
$L__BB0_31:
	setp.eq.s32 	%p23, %r30, 0;
	@%p23 bra 	$L__BB0_40;
	and.b32  	%r38, %r47, 7;
	setp.lt.u32 	%p24, %r30, 8;
	@%p24 bra 	$L__BB0_34;
	add.s32 	%r93, %r107, %r2;
	mul.wide.u32 	%rd57, %r93, 4;
	add.s64 	%rd58, %rd1, %rd57;
	ld.global.f32 	%f337, [%rd58];
	div.rn.f32 	%f338, %f337, %f391;
	max.f32 	%f339, %f338, 0f33D6BF95;
	st.global.f32 	[%rd58], %f339;
	cvt.u64.u32 	%rd59, %r2;
	cvt.u64.u32 	%rd60, %r107;
	add.s64 	%rd61, %rd60, %rd59;
	shl.b64 	%rd62, %rd61, 2;
	add.s64 	%rd63, %rd1, %rd62;
	ld.global.f32 	%f340, [%rd63+4];
	div.rn.f32 	%f341, %f340, %f391;
	max.f32 	%f342, %f341, 0f33D6BF95;
	st.global.f32 	[%rd63+4], %f342;
	ld.global.f32 	%f343, [%rd63+8];
	div.rn.f32 	%f344, %f343, %f391;
	max.f32 	%f345, %f344, 0f33D6BF95;
	st.global.f32 	[%rd63+8], %f345;
	ld.global.f32 	%f346, [%rd63+12];
	div.rn.f32 	%f347, %f346, %f391;
	max.f32 	%f348, %f347, 0f33D6BF95;
	st.global.f32 	[%rd63+12], %f348;
	ld.global.f32 	%f349, [%rd63+16];
	div.rn.f32 	%f350, %f349, %f391;
	max.f32 	%f351, %f350, 0f33D6BF95;
	st.global.f32 	[%rd63+16], %f351;
	ld.global.f32 	%f352, [%rd63+20];
	div.rn.f32 	%f353, %f352, %f391;
	max.f32 	%f354, %f353, 0f33D6BF95;
	st.global.f32 	[%rd63+20], %f354;
	ld.global.f32 	%f355, [%rd63+24];
	div.rn.f32 	%f356, %f355, %f391;
	max.f32 	%f357, %f356, 0f33D6BF95;
	st.global.f32 	[%rd63+24], %f357;
	ld.global.f32 	%f358, [%rd63+28];
	div.rn.f32 	%f359, %f358, %f391;
	max.f32 	%f360, %f359, 0f33D6BF95;
	st.global.f32 	[%rd63+28], %f360;
	add.s32 	%r107, %r107, 8;
$L__BB0_34:
	setp.eq.s32 	%p25, %r38, 0;
	@%p25 bra 	$L__BB0_40;
	and.b32  	%r41, %r47, 3;
	setp.lt.u32 	%p26, %r38, 4;
	@%p26 bra 	$L__BB0_37;
	add.s32 	%r94, %r107, %r2;
	mul.wide.u32 	%rd64, %r94, 4;
	add.s64 	%rd65, %rd1, %rd64;
	ld.global.f32 	%f361, [%rd65];
	div.rn.f32 	%f362, %f361, %f391;
	max.f32 	%f363, %f362, 0f33D6BF95;
	st.global.f32 	[%rd65], %f363;
	cvt.u64.u32 	%rd66, %r2;
	cvt.u64.u32 	%rd67, %r107;
	add.s64 	%rd68, %rd67, %rd66;
	shl.b64 	%rd69, %rd68, 2;
	add.s64 	%rd70, %rd1, %rd69;
	ld.global.f32 	%f364, [%rd70+4];
	div.rn.f32 	%f365, %f364, %f391;
	max.f32 	%f366, %f365, 0f33D6BF95;
	st.global.f32 	[%rd70+4], %f366;
	ld.global.f32 	%f367, [%rd70+8];
	div.rn.f32 	%f368, %f367, %f391;
	max.f32 	%f369, %f368, 0f33D6BF95;
	st.global.f32 	[%rd70+8], %f369;
	ld.global.f32 	%f370, [%rd70+12];
	div.rn.f32 	%f371, %f370, %f391;
	max.f32 	%f372, %f371, 0f33D6BF95;
	st.global.f32 	[%rd70+12], %f372;
	add.s32 	%r107, %r107, 4;
$L__BB0_37:
	setp.eq.s32 	%p27, %r41, 0;
	@%p27 bra 	$L__BB0_40;
	add.s32 	%r95, %r107, %r2;
	mul.wide.u32 	%rd71, %r95, 4;
	add.s64 	%rd76, %rd1, %rd71;
	neg.s32 	%r110, %r41;
$L__BB0_39:
	.pragma "nounroll";
	ld.global.f32 	%f373, [%rd76];
	div.rn.f32 	%f374, %f373, %f391;
	max.f32 	%f375, %f374, 0f33D6BF95;
	st.global.f32 	[%rd76], %f375;
	add.s64 	%rd76, %rd76, 4;
	add.s32 	%r110, %r110, 1;
	setp.ne.s32 	%p28, %r110, 0;
	@%p28 bra 	$L__BB0_39;
$L__BB0_40:
	ret;

}
	// .globl	_Z23softmax_parallel_kernelPfii
.visible .entry _Z23softmax_parallel_kernelPfii(
	.param .u64 .ptr .align 1 _Z23softmax_parallel_kernelPfii_param_0,
	.param .u32 _Z23softmax_parallel_kernelPfii_param_1,
	.param .u32 _Z23softmax_parallel_kernelPfii_param_2
)
{
	.reg .pred 	%p<14>;
	.reg .b32 	%r<43>;
	.reg .b32 	%f<53>;
	.reg .b64 	%rd<9>;

	ld.param.u64 	%rd2, [_Z23softmax_parallel_kernelPfii_param_0];
	ld.param.u32 	%r21, [_Z23softmax_parallel_kernelPfii_param_1];
	ld.param.u32 	%r20, [_Z23softmax_parallel_kernelPfii_param_2];
	cvta.to.global.u64 	%rd1, %rd2;
	mov.u32 	%r1, %ctaid.x;
	mov.u32 	%r42, %tid.x;
	setp.ge.s32 	%p1, %r1, %r21;
	@%p1 bra 	$L__BB1_20;
	mov.u32 	%r3, %ntid.x;
	setp.ge.s32 	%p2, %r42, %r20;
	mov.f32 	%f50, 0fFF800000;
	@%p2 bra 	$L__BB1_4;
	mul.lo.s32 	%r4, %r20, %r1;
	mov.f32 	%f50, 0fFF800000;
	mov.u32 	%r38, %r42;
$L__BB1_3:
	add.s32 	%r22, %r38, %r4;
	mul.wide.s32 	%rd3, %r22, 4;
	add.s64 	%rd4, %rd1, %rd3;
	ld.global.f32 	%f11, [%rd4];
	max.f32 	%f50, %f50, %f11;
	add.s32 	%r38, %r38, %r3;
	setp.lt.s32 	%p3, %r38, %r20;
	@%p3 bra 	$L__BB1_3;
$L__BB1_4:
	shl.b32 	%r23, %r42, 2;
	mov.u32 	%r24, shared;
	add.s32 	%r7, %r24, %r23;
	st.shared.f32 	[%r7], %f50;
	bar.sync 	0;
	setp.lt.u32 	%p4, %r3, 2;
	@%p4 bra 	$L__BB1_9;
	mov.u32 	%r39, %r3;
$L__BB1_6:
	shr.u32 	%r9, %r39, 1;
	setp.ge.u32 	%p5, %r42, %r9;
	@%p5 bra 	$L__BB1_8;
	ld.shared.f32 	%f12, [%r7];
	shl.b32 	%r25, %r9, 2;
	add.s32 	%r26, %r7, %r25;
	ld.shared.f32 	%f13, [%r26];
	max.f32 	%f14, %f12, %f13;
	st.shared.f32 	[%r7], %f14;
$L__BB1_8:
	bar.sync 	0;
	setp.gt.u32 	%p6, %r39, 3;
	mov.u32 	%r39, %r9;
	@%p6 bra 	$L__BB1_6;
$L__BB1_9:
	setp.ge.s32 	%p7, %r42, %r20;
	ld.shared.f32 	%f4, [shared];
	bar.sync 	0;
	mov.f32 	%f52, 0f00000000;
	@%p7 bra 	$L__BB1_12;
	mul.lo.s32 	%r10, %r20, %r1;
	mov.f32 	%f52, 0f00000000;
	mov.u32 	%r40, %r42;
$L__BB1_11:
	add.s32 	%r27, %r40, %r10;
	mul.wide.s32 	%rd5, %r27, 4;
	add.s64 	%rd6, %rd1, %rd5;
	ld.global.f32 	%f17, [%rd6];
	sub.f32 	%f18, %f17, %f4;
	fma.rn.f32 	%f19, %f18, 0f3BBB989D, 0f3F000000;
	cvt.sat.f32.f32 	%f20, %f19;
	mov.f32 	%f21, 0f4B400001;
	mov.f32 	%f22, 0f437C0000;
	fma.rm.f32 	%f23, %f20, %f22, %f21;
	add.f32 	%f24, %f23, 0fCB40007F;
	neg.f32 	%f25, %f24;
	fma.rn.f32 	%f26, %f18, 0f3FB8AA3B, %f25;
	fma.rn.f32 	%f27, %f18, 0f32A57060, %f26;
	mov.b32 	%r28, %f23;
	shl.b32 	%r29, %r28, 23;
	mov.b32 	%f28, %r29;
	ex2.approx.ftz.f32 	%f29, %f27;
	fma.rn.f32 	%f52, %f29, %f28, %f52;
	add.s32 	%r40, %r40, %r3;
	setp.lt.s32 	%p8, %r40, %r20;
	@%p8 bra 	$L__BB1_11;
$L__BB1_12:
	shl.b32 	%r30, %r3, 2;
	add.s32 	%r13, %r24, %r30;
	setp.lt.u32 	%p9, %r3, 2;
	add.s32 	%r14, %r13, %r23;
	st.shared.f32 	[%r14], %f52;
	bar.sync 	0;
	@%p9 bra 	$L__BB1_17;
	mov.u32 	%r41, %r3;
$L__BB1_14:
	shr.u32 	%r16, %r41, 1;
	setp.ge.u32 	%p10, %r42, %r16;
	@%p10 bra 	$L__BB1_16;
	shl.b32 	%r33, %r16, 2;
	add.s32 	%r34, %r14, %r33;
	ld.shared.f32 	%f30, [%r34];
	ld.shared.f32 	%f31, [%r14];
	add.f32 	%f32, %f30, %f31;
	st.shared.f32 	[%r14], %f32;
$L__BB1_16:
	bar.sync 	0;
	setp.gt.u32 	%p11, %r41, 3;
	mov.u32 	%r41, %r16;
	@%p11 bra 	$L__BB1_14;
$L__BB1_17:
	setp.ge.s32 	%p12, %r42, %r20;
	ld.shared.f32 	%f8, [%r13];
	bar.sync 	0;
	@%p12 bra 	$L__BB1_20;
	mul.lo.s32 	%r17, %r20, %r1;
$L__BB1_19:
	add.s32 	%r35, %r42, %r17;
	mul.wide.s32 	%rd7, %r35, 4;
	add.s64 	%rd8, %rd1, %rd7;
	ld.global.f32 	%f33, [%rd8];
	sub.f32 	%f34, %f33, %f4;
	fma.rn.f32 	%f35, %f34, 0f3BBB989D, 0f3F000000;
	cvt.sat.f32.f32 	%f36, %f35;
	mov.f32 	%f37, 0f4B400001;
	mov.f32 	%f38, 0f437C0000;
	fma.rm.f32 	%f39, %f36, %f38, %f37;
	add.f32 	%f40, %f39, 0fCB40007F;
	neg.f32 	%f41, %f40;
	fma.rn.f32 	%f42, %f34, 0f3FB8AA3B, %f41;
	fma.rn.f32 	%f43, %f34, 0f32A57060, %f42;
	mov.b32 	%r36, %f39;
	shl.b32 	%r37, %r36, 23;
	mov.b32 	%f44, %r37;
	ex2.approx.ftz.f32 	%f45, %f43;
	mul.f32 	%f46, %f45, %f44;
	div.rn.f32 	%f47, %f46, %f8;
	max.f32 	%f48, %f47, 0f33D6BF95;
	st.global.f32 	[%rd8], %f48;
	add.s32 	%r42, %r42, %r3;
	setp.lt.s32 	%p13, %r42, %r20;
	@%p13 bra 	$L__BB1_19;
$L__BB1_20:
	ret;

}


// ===== COMPILED SASS (sm_100) =====

	.target	sm_100

	.elftype	@"ET_EXEC"


//--------------------- .note.nv.tkinfo           --------------------------
	.section	.note.nv.tkinfo,"",@"SHT_NOTE"
	.sectionflags	@"SHF_NOTE_NV_TKINFO"
	.tkinfo
        /*0018*/ 	.word	0x00000002
        /*0030*/ 	.string	""
        /*0030*/ 	.string	"ptxas"
        /*0030*/ 	.string	"Cuda compilation tools, release 13.0, V13.0.88"
        /*0030*/ 	.string	"Build cuda_13.0.r13.0/compiler.36424714_0"
        /*0030*/ 	.string	"-arch sm_100 -m 64 "



//--------------------- .note.nv.cuinfo           --------------------------
	.section	.note.nv.cuinfo,"",@"SHT_NOTE"
	.sectionflags	@"SHF_NOTE_NV_CUINFO"
        /*0018*/ 	.short	0x0002
        /*001a*/ 	.short	0x0064
        /*001c*/ 	.short	0x0082
	.zero		2


//--------------------- .nv.info                  --------------------------
	.section	.nv.info,"",@"SHT_CUDA_INFO"
	.align	4


	//----- nvinfo : EIATTR_REGCOUNT
	.align		4
        /*0000*/ 	.byte	0x04, 0x2f
        /*0002*/ 	.short	(.L_1 - .L_0)
	.align		4
.L_0:
        /*0004*/ 	.word	index@(_Z14softmax_kernelPfii)
        /*0008*/ 	.word	0x0000001f


	//----- nvinfo : EIATTR_FRAME_SIZE
	.align		4
.L_1:
        /*000c*/ 	.byte	0x04, 0x11
        /*000e*/ 	.short	(.L_3 - .L_2)
	.align		4
.L_2:
        /*0010*/ 	.word	index@($__internal_1_$__cuda_sm3x_div_rn_noftz_f32_slowpath)
        /*0014*/ 	.word	0x00000000


	//----- nvinfo : EIATTR_FRAME_SIZE
	.align		4
.L_3:
        /*0018*/ 	.byte	0x04, 0x11
        /*001a*/ 	.short	(.L_5 - .L_4)
	.align		4
.L_4:
        /*001c*/ 	.word	index@(_Z14softmax_kernelPfii)
        /*0020*/ 	.word	0x00000000


	//----- nvinfo : EIATTR_REGCOUNT
	.align		4
.L_5:
        /*0024*/ 	.byte	0x04, 0x2f
        /*0026*/ 	.short	(.L_7 - .L_6)
	.align		4
.L_6:
        /*0028*/ 	.word	index@(_Z23softmax_parallel_kernelPfii)
        /*002c*/ 	.word	0x00000016


	//----- nvinfo : EIATTR_FRAME_SIZE
	.align		4
.L_7:
        /*0030*/ 	.byte	0x04, 0x11
        /*0032*/ 	.short	(.L_9 - .L_8)
	.align		4
.L_8:
        /*0034*/ 	.word	index@($__internal_0_$__cuda_sm3x_div_rn_noftz_f32_slowpath)
        /*0038*/ 	.word	0x00000000


	//----- nvinfo : EIATTR_FRAME_SIZE
	.align		4
.L_9:
        /*003c*/ 	.byte	0x04, 0x11
        /*003e*/ 	.short	(.L_11 - .L_10)
	.align		4
.L_10:
        /*0040*/ 	.word	index@(_Z23softmax_parallel_kernelPfii)
        /*0044*/ 	.word	0x00000000


	//----- nvinfo : EIATTR_MIN_STACK_SIZE
	.align		4
.L_11:
        /*0048*/ 	.byte	0x04, 0x12
        /*004a*/ 	.short	(.L_13 - .L_12)
	.align		4
.L_12:
        /*004c*/ 	.word	index@(_Z23softmax_parallel_kernelPfii)
        /*0050*/ 	.word	0x00000000


	//----- nvinfo : EIATTR_MIN_STACK_SIZE
	.align		4
.L_13:
        /*0054*/ 	.byte	0x04, 0x12
        /*0056*/ 	.short	(.L_15 - .L_14)
	.align		4
.L_14:
        /*0058*/ 	.word	index@(_Z14softmax_kernelPfii)
        /*005c*/ 	.word	0x00000000
.L_15:


//--------------------- .nv.compat                --------------------------
	.section	.nv.compat,"",@"SHT_CUDA_COMPAT_INFO"
	.align	4
        /*0000*/ 	.byte	0x02, 0x09, 0x00, 0x00, 0x02, 0x02, 0x01, 0x00, 0x02, 0x05, 0x05, 0x00, 0x03, 0x07, 0x01, 0x01
        /*0010*/ 	.byte	0x02, 0x03, 0x00, 0x00, 0x02, 0x06, 0x01, 0x00, 0x04, 0x0b, 0x08, 0x00, 0x01, 0x00, 0x00, 0x00
        /*0020*/ 	.byte	0x00, 0x00, 0x00, 0x00


//--------------------- .nv.info._Z23softmax_parallel_kernelPfii --------------------------
	.section	.nv.info._Z23softmax_parallel_kernelPfii,"",@"SHT_CUDA_INFO"
	.sectionflags	@""
	.align	4


	//----- nvinfo : EIATTR_CUDA_API_VERSION
	.align		4
        /*0000*/ 	.byte	0x04, 0x37
        /*0002*/ 	.short	(.L_17 - .L_16)
.L_16:
        /*0004*/ 	.word	0x00000082


	//----- nvinfo : EIATTR_KPARAM_INFO
	.align		4
.L_17:
        /*0008*/ 	.byte	0x04, 0x17
        /*000a*/ 	.short	(.L_19 - .L_18)
.L_18:
        /*000c*/ 	.word	0x00000000
        /*0010*/ 	.short	0x0002
        /*0012*/ 	.short	0x000c
        /*0014*/ 	.byte	0x00, 0xf0, 0x11, 0x00


	//----- nvinfo : EIATTR_KPARAM_INFO
	.align		4
.L_19:
        /*0018*/ 	.byte	0x04, 0x17
        /*001a*/ 	.short	(.L_21 - .L_20)
.L_20:
        /*001c*/ 	.word	0x00000000
        /*0020*/ 	.short	0x0001
        /*0022*/ 	.short	0x0008
        /*0024*/ 	.byte	0x00, 0xf0, 0x11, 0x00


	//----- nvinfo : EIATTR_KPARAM_INFO
	.align		4
.L_21:
        /*0028*/ 	.byte	0x04, 0x17
        /*002a*/ 	.short	(.L_23 - .L_22)
.L_22:
        /*002c*/ 	.word	0x00000000
        /*0030*/ 	.short	0x0000
        /*0032*/ 	.short	0x0000
        /*0034*/ 	.byte	0x00, 0xf5, 0x21, 0x00


	//----- nvinfo : EIATTR_SPARSE_MMA_MASK
	.align		4
.L_23:
        /*0038*/ 	.byte	0x03, 0x50
        /*003a*/ 	.short	0x0000


	//----- nvinfo : EIATTR_MAXREG_COUNT
	.align		4
        /*003c*/ 	.byte	0x03, 0x1b
        /*003e*/ 	.short	0x00ff


	//----- nvinfo : EIATTR_NUM_BARRIERS
	.align		4
        /*0040*/ 	.byte	0x02, 0x4c
        /*0042*/ 	.byte	0x01
	.zero		1


	//----- nvinfo : EIATTR_MERCURY_ISA_VERSION
	.align		4
        /*0044*/ 	.byte	0x03, 0x5f
        /*0046*/ 	.short	0x0101


	//----- nvinfo : EIATTR_VRC_CTA_INIT_COUNT
	.align		4
        /*0048*/ 	.byte	0x02, 0x4a
	.zero		1
	.zero		1


	//----- nvinfo : EIATTR_EXIT_INSTR_OFFSETS
	.align		4
        /*004c*/ 	.byte	0x04, 0x1c
        /*004e*/ 	.short	(.L_25 - .L_24)


	//   ....[0]....
.L_24:
        /*0050*/ 	.word	0x00000040


	//   ....[1]....
        /*0054*/ 	.word	0x00000640


	//   ....[2]....
        /*0058*/ 	.word	0x00000850


	//----- nvinfo : EIATTR_CRS_STACK_SIZE
	.align		4
.L_25:
        /*005c*/ 	.byte	0x04, 0x1e
        /*005e*/ 	.short	(.L_27 - .L_26)
.L_26:
        /*0060*/ 	.word	0x00000000


	//----- nvinfo : EIATTR_CBANK_PARAM_SIZE
	.align		4
.L_27:
        /*0064*/ 	.byte	0x03, 0x19
        /*0066*/ 	.short	0x0010


	//----- nvinfo : EIATTR_PARAM_CBANK
	.align		4
        /*0068*/ 	.byte	0x04, 0x0a
        /*006a*/ 	.short	(.L_29 - .L_28)
	.align		4
.L_28:
        /*006c*/ 	.word	index@(.nv.constant0._Z23softmax_parallel_kernelPfii)
        /*0070*/ 	.short	0x0380
        /*0072*/ 	.short	0x0010


	//----- nvinfo : EIATTR_SW_WAR
	.align		4
.L_29:
        /*0074*/ 	.byte	0x04, 0x36
        /*0076*/ 	.short	(.L_31 - .L_30)
.L_30:
        /*0078*/ 	.word	0x00000008
.L_31:


//--------------------- .nv.info._Z14softmax_kernelPfii --------------------------
	.section	.nv.info._Z14softmax_kernelPfii,"",@"SHT_CUDA_INFO"
	.sectionflags	@""
	.align	4


	//----- nvinfo : EIATTR_CUDA_API_VERSION
	.align		4
        /*0000*/ 	.byte	0x04, 0x37
        /*0002*/ 	.short	(.L_33 - .L_32)
.L_32:
        /*0004*/ 	.word	0x00000082


	//----- nvinfo : EIATTR_KPARAM_INFO
	.align		4
.L_33:
        /*0008*/ 	.byte	0x04, 0x17
        /*000a*/ 	.short	(.L_35 - .L_34)
.L_34:
        /*000c*/ 	.word	0x00000000
        /*0010*/ 	.short	0x0002
        /*0012*/ 	.short	0x000c
        /*0014*/ 	.byte	0x00, 0xf0, 0x11, 0x00


	//----- nvinfo : EIATTR_KPARAM_INFO
	.align		4
.L_35:
        /*0018*/ 	.byte	0x04, 0x17
        /*001a*/ 	.short	(.L_37 - .L_36)
.L_36:
        /*001c*/ 	.word	0x00000000
        /*0020*/ 	.short	0x0001
        /*0022*/ 	.short	0x0008
        /*0024*/ 	.byte	0x00, 0xf0, 0x11, 0x00


	//----- nvinfo : EIATTR_KPARAM_INFO
	.align		4
.L_37:
        /*0028*/ 	.byte	0x04, 0x17
        /*002a*/ 	.short	(.L_39 - .L_38)
.L_38:
        /*002c*/ 	.word	0x00000000
        /*0030*/ 	.short	0x0000
        /*0032*/ 	.short	0x0000
        /*0034*/ 	.byte	0x00, 0xf5, 0x21, 0x00


	//----- nvinfo : EIATTR_SPARSE_MMA_MASK
	.align		4
.L_39:
        /*0038*/ 	.byte	0x03, 0x50
        /*003a*/ 	.short	0x0000


	//----- nvinfo : EIATTR_MAXREG_COUNT
	.align		4
        /*003c*/ 	.byte	0x03, 0x1b
        /*003e*/ 	.short	0x00ff


	//----- nvinfo : EIATTR_MERCURY_ISA_VERSION
	.align		4
        /*0040*/ 	.byte	0x03, 0x5f
        /*0042*/ 	.short	0x0101


	//----- nvinfo : EIATTR_VRC_CTA_INIT_COUNT
	.align		4
        /*0044*/ 	.byte	0x02, 0x4a
	.zero		1
	.zero		1


	//----- nvinfo : EIATTR_EXIT_INSTR_OFFSETS
	.align		4
        /*0048*/ 	.byte	0x04, 0x1c
        /*004a*/ 	.short	(.L_41 - .L_40)


	//   ....[0]....
.L_40:
        /*004c*/ 	.word	0x00000040


	//   ....[1]....
        /*0050*/ 	.word	0x000016e0


	//   ....[2]....
        /*0054*/ 	.word	0x00002610


	//   ....[3]....
        /*0058*/ 	.word	0x00002e00


	//   ....[4]....
        /*005c*/ 	.word	0x00003270


	//   ....[5]....
        /*0060*/ 	.word	0x000033f0


	//----- nvinfo : EIATTR_CRS_STACK_SIZE
	.align		4
.L_41:
        /*0064*/ 	.byte	0x04, 0x1e
        /*0066*/ 	.short	(.L_43 - .L_42)
.L_42:
        /*0068*/ 	.word	0x00000000


	//----- nvinfo : EIATTR_CBANK_PARAM_SIZE
	.align		4
.L_43:
        /*006c*/ 	.byte	0x03, 0x19
        /*006e*/ 	.short	0x0010


	//----- nvinfo : EIATTR_PARAM_CBANK
	.align		4
        /*0070*/ 	.byte	0x04, 0x0a
        /*0072*/ 	.short	(.L_45 - .L_44)
	.align		4
.L_44:
        /*0074*/ 	.word	index@(.nv.constant0._Z14softmax_kernelPfii)
        /*0078*/ 	.short	0x0380
        /*007a*/ 	.short	0x0010


	//----- nvinfo : EIATTR_SW_WAR
	.align		4
.L_45:
        /*007c*/ 	.byte	0x04, 0x36
        /*007e*/ 	.short	(.L_47 - .L_46)
.L_46:
        /*0080*/ 	.word	0x00000008
.L_47:


//--------------------- .nv.callgraph             --------------------------
	.section	.nv.callgraph,"",@"SHT_CUDA_CALLGRAPH"
	.align	4
	.sectionentsize	8
	.align		4
        /*0000*/ 	.word	0x00000000
	.align		4
        /*0004*/ 	.word	0xffffffff
	.align		4
        /*0008*/ 	.word	0x00000000
	.align		4
        /*000c*/ 	.word	0xfffffffe
	.align		4
        /*0010*/ 	.word	0x00000000
	.align		4
        /*0014*/ 	.word	0xfffffffd
	.align		4
        /*0018*/ 	.word	0x00000000
	.align		4
        /*001c*/ 	.word	0xfffffffc


//--------------------- .text._Z23softmax_parallel_kernelPfii --------------------------
	.section	.text._Z23softmax_parallel_kernelPfii,"ax",@progbits
	.align	128
        .global         _Z23softmax_parallel_kernelPfii
        .type           _Z23softmax_parallel_kernelPfii,@function
        .size           _Z23softmax_parallel_kernelPfii,(.L_x_79 - _Z23softmax_parallel_kernelPfii)
        .other          _Z23softmax_parallel_kernelPfii,@"STO_CUDA_ENTRY STV_DEFAULT"
_Z23softmax_parallel_kernelPfii:
.text._Z23softmax_parallel_kernelPfii:
[----:B------:R-:W-:Y:S08]  /*0000*/  LDC R1, c[0x0][0x37c] ;  /* 0x0000df00ff017b82 */ /* 0x000ff00000000800 */
[----:B------:R-:W0:Y:S08]  /*0010*/  S2UR UR6, SR_CTAID.X ;  /* 0x00000000000679c3 */ /* 0x000e300000002500 */
[----:B------:R-:W0:Y:S02]  /*0020*/  LDC R0, c[0x0][0x388] ;  /* 0x0000e200ff007b82 */ /* 0x000e240000000800 */
[----:B0-----:R-:W-:-:S13]  /*0030*/  ISETP.LE.AND P0, PT, R0, UR6, PT ;  /* 0x0000000600007c0c */ /* 0x001fda000bf03270 */
[----:B------:R-:W-:Y:S05]  /*0040*/  @P0 EXIT ;  /* 0x000000000000094d */ /* 0x000fea0003800000 */
[----:B------:R-:W0:Y:S01]  /*0050*/  S2R R2, SR_TID.X ;  /* 0x0000000000027919 */ /* 0x000e220000002100 */
[----:B------:R-:W0:Y:S01]  /*0060*/  LDC R8, c[0x0][0x38c] ;  /* 0x0000e300ff087b82 */ /* 0x000e220000000800 */
[----:B------:R-:W1:Y:S01]  /*0070*/  LDCU UR7, c[0x0][0x360] ;  /* 0x00006c00ff0777ac */ /* 0x000e620008000800 */
[----:B------:R-:W-:Y:S01]  /*0080*/  BSSY.RECONVERGENT B0, `(.L_x_0) ;  /* 0x000000f000007945 */ /* 0x000fe20003800200 */
[----:B------:R-:W-:Y:S01]  /*0090*/  IMAD.MOV.U32 R0, RZ, RZ, -0x800000 ;  /* 0xff800000ff007424 */ /* 0x000fe200078e00ff */
[----:B------:R-:W2:Y:S01]  /*00a0*/  LDCU.64 UR8, c[0x0][0x358] ;  /* 0x00006b00ff0877ac */ /* 0x000ea20008000a00 */
[----:B0-----:R-:W-:-:S13]  /*00b0*/  ISETP.GE.AND P0, PT, R2, R8, PT ;  /* 0x000000080200720c */ /* 0x001fda0003f06270 */
[----:B-12---:R-:W-:Y:S05]  /*00c0*/  @P0 BRA `(.L_x_1) ;  /* 0x0000000000280947 */ /* 0x006fea0003800000 */
[----:B------:R-:W0:Y:S01]  /*00d0*/  LDC.64 R6, c[0x0][0x380] ;  /* 0x0000e000ff067b82 */ /* 0x000e220000000a00 */
[----:B------:R-:W-:Y:S02]  /*00e0*/  IMAD.MOV.U32 R0, RZ, RZ, -0x800000 ;  /* 0xff800000ff007424 */ /* 0x000fe400078e00ff */
[----:B------:R-:W-:-:S07]  /*00f0*/  IMAD.MOV.U32 R3, RZ, RZ, R2 ;  /* 0x000000ffff037224 */ /* 0x000fce00078e0002 */
.L_x_2:
[----:B------:R-:W-:-:S04]  /*0100*/  IMAD R5, R8, UR6, R3 ;  /* 0x0000000608057c24 */ /* 0x000fc8000f8e0203 */
[----:B0-----:R-:W-:-:S06]  /*0110*/  IMAD.WIDE R4, R5, 0x4, R6 ;  /* 0x0000000405047825 */ /* 0x001fcc00078e0206 */
[----:B------:R-:W2:Y:S01]  /*0120*/  LDG.E R5, desc[UR8][R4.64] ;  /* 0x0000000804057981 */ /* 0x000ea2000c1e1900 */
[----:B------:R-:W-:-:S05]  /*0130*/  VIADD R3, R3, UR7 ;  /* 0x0000000703037c36 */ /* 0x000fca0008000000 */
[----:B------:R-:W-:Y:S02]  /*0140*/  ISETP.GE.AND P0, PT, R3, R8, PT ;  /* 0x000000080300720c */ /* 0x000fe40003f06270 */
[----:B--2---:R-:W-:-:S11]  /*0150*/  FMNMX R0, R5, R0, !PT ;  /* 0x0000000005007209 */ /* 0x004fd60007800000 */
[----:B------:R-:W-:Y:S05]  /*0160*/  @!P0 BRA `(.L_x_2) ;  /* 0xfffffffc00e48947 */ /* 0x000fea000383ffff */
.L_x_1:
[----:B------:R-:W-:Y:S05]  /*0170*/  BSYNC.RECONVERGENT B0 ;  /* 0x0000000000007941 */ /* 0x000fea0003800200 */
.L_x_0:
[----:B------:R-:W0:Y:S01]  /*0180*/  S2UR UR5, SR_CgaCtaId ;  /* 0x00000000000579c3 */ /* 0x000e220000008800 */
[----:B------:R-:W-:Y:S01]  /*0190*/  UMOV UR4, 0x400 ;  /* 0x0000040000047882 */ /* 0x000fe20000000000 */
[----:B------:R-:W-:Y:S02]  /*01a0*/  UISETP.GE.U32.AND UP0, UPT, UR7, 0x2, UPT ;  /* 0x000000020700788c */ /* 0x000fe4000bf06070 */
[----:B0-----:R-:W-:-:S06]  /*01b0*/  ULEA UR4, UR5, UR4, 0x18 ;  /* 0x0000000405047291 */ /* 0x001fcc000f8ec0ff */
[----:B------:R-:W-:-:S05]  /*01c0*/  LEA R5, R2, UR4, 0x2 ;  /* 0x0000000402057c11 */ /* 0x000fca000f8e10ff */
[----:B------:R0:W-:Y:S01]  /*01d0*/  STS [R5], R0 ;  /* 0x0000000005007388 */ /* 0x0001e20000000800 */
[----:B------:R-:W-:Y:S06]  /*01e0*/  BAR.SYNC.DEFER_BLOCKING 0x0 ;  /* 0x0000000000007b1d */ /* 0x000fec0000010000 */
[----:B------:R-:W-:Y:S05]  /*01f0*/  BRA.U !UP0, `(.L_x_3) ;  /* 0x0000000108307547 */ /* 0x000fea000b800000 */
[----:B0-----:R-:W-:-:S07]  /*0200*/  IMAD.U32 R0, RZ, RZ, UR7 ;  /* 0x00000007ff007e24 */ /* 0x001fce000f8e00ff */
.L_x_4:
[----:B------:R-:W-:-:S04]  /*0210*/  SHF.R.U32.HI R6, RZ, 0x1, R0 ;  /* 0x00000001ff067819 */ /* 0x000fc80000011600 */
[----:B------:R-:W-:-:S13]  /*0220*/  ISETP.GE.U32.AND P0, PT, R2, R6, PT ;  /* 0x000000060200720c */ /* 0x000fda0003f06070 */
[----:B------:R-:W-:Y:S01]  /*0230*/  @!P0 LEA R4, R6, R5, 0x2 ;  /* 0x0000000506048211 */ /* 0x000fe200078e10ff */
[----:B------:R-:W-:Y:S05]  /*0240*/  @!P0 LDS R3, [R5] ;  /* 0x0000000005038984 */ /* 0x000fea0000000800 */
[----:B------:R-:W0:Y:S02]  /*0250*/  @!P0 LDS R4, [R4] ;  /* 0x0000000004048984 */ /* 0x000e240000000800 */
[----:B0-----:R-:W-:-:S05]  /*0260*/  @!P0 FMNMX R3, R3, R4, !PT ;  /* 0x0000000403038209 */ /* 0x001fca0007800000 */
[----:B------:R1:W-:Y:S01]  /*0270*/  @!P0 STS [R5], R3 ;  /* 0x0000000305008388 */ /* 0x0003e20000000800 */
[----:B------:R-:W-:Y:S01]  /*0280*/  BAR.SYNC.DEFER_BLOCKING 0x0 ;  /* 0x0000000000007b1d */ /* 0x000fe20000010000 */
[----:B------:R-:W-:Y:S01]  /*0290*/  ISETP.GT.U32.AND P0, PT, R0, 0x3, PT ;  /* 0x000000030000780c */ /* 0x000fe20003f04070 */
[----:B------:R-:W-:-:S12]  /*02a0*/  IMAD.MOV.U32 R0, RZ, RZ, R6 ;  /* 0x000000ffff007224 */ /* 0x000fd800078e0006 */
[----:B-1----:R-:W-:Y:S05]  /*02b0*/  @P0 BRA `(.L_x_4) ;  /* 0xfffffffc00d40947 */ /* 0x002fea000383ffff */
.L_x_3:
[----:B------:R-:W1:Y:S01]  /*02c0*/  LDC R14, c[0x0][0x38c] ;  /* 0x0000e300ff0e7b82 */ /* 0x000e620000000800 */
[----:B------:R-:W-:Y:S01]  /*02d0*/  UMOV UR4, 0x400 ;  /* 0x0000040000047882 */ /* 0x000fe20000000000 */
[----:B------:R-:W-:Y:S01]  /*02e0*/  BSSY.RECONVERGENT B0, `(.L_x_5) ;  /* 0x000001c000007945 */ /* 0x000fe20003800200 */
[----:B0-----:R-:W-:-:S05]  /*02f0*/  IMAD.MOV.U32 R0, RZ, RZ, RZ ;  /* 0x000000ffff007224 */ /* 0x001fca00078e00ff */
[----:B------:R-:W0:Y:S01]  /*0300*/  S2UR UR5, SR_CgaCtaId ;  /* 0x00000000000579c3 */ /* 0x000e220000008800 */
[----:B-1----:R-:W-:Y:S01]  /*0310*/  ISETP.GE.AND P0, PT, R2, R14, PT ;  /* 0x0000000e0200720c */ /* 0x002fe20003f06270 */
[----:B0-----:R-:W-:-:S09]  /*0320*/  ULEA UR4, UR5, UR4, 0x18 ;  /* 0x0000000405047291 */ /* 0x001fd2000f8ec0ff */
[----:B------:R-:W0:Y:S01]  /*0330*/  LDS R8, [UR4] ;  /* 0x00000004ff087984 */ /* 0x000e220008000800 */
[----:B------:R-:W-:Y:S06]  /*0340*/  BAR.SYNC.DEFER_BLOCKING 0x0 ;  /* 0x0000000000007b1d */ /* 0x000fec0000010000 */
[----:B------:R-:W-:Y:S05]  /*0350*/  @P0 BRA `(.L_x_6) ;  /* 0x0000000000500947 */ /* 0x000fea0003800000 */
[----:B------:R-:W1:Y:S01]  /*0360*/  LDC.64 R4, c[0x0][0x380] ;  /* 0x0000e000ff047b82 */ /* 0x000e620000000a00 */
[----:B------:R-:W-:Y:S02]  /*0370*/  IMAD.MOV.U32 R0, RZ, RZ, RZ ;  /* 0x000000ffff007224 */ /* 0x000fe400078e00ff */
[----:B------:R-:W-:-:S07]  /*0380*/  IMAD.MOV.U32 R3, RZ, RZ, R2 ;  /* 0x000000ffff037224 */ /* 0x000fce00078e0002 */
.L_x_7:
[----:B------:R-:W-:-:S04]  /*0390*/  IMAD R7, R14, UR6, R3 ;  /* 0x000000060e077c24 */ /* 0x000fc8000f8e0203 */
[----:B-1----:R-:W-:-:S06]  /*03a0*/  IMAD.WIDE R6, R7, 0x4, R4 ;  /* 0x0000000407067825 */ /* 0x002fcc00078e0204 */
[----:B------:R-:W0:Y:S01]  /*03b0*/  LDG.E R7, desc[UR8][R6.64] ;  /* 0x0000000806077981 */ /* 0x000e22000c1e1900 */
[----:B------:R-:W-:Y:S02]  /*03c0*/  HFMA2 R10, -RZ, RZ, 0.96630859375, -0.0022525787353515625 ;  /* 0x3bbb989dff0a7431 */ /* 0x000fe400000001ff */
[----:B------:R-:W-:Y:S02]  /*03d0*/  IMAD.MOV.U32 R11, RZ, RZ, 0x437c0000 ;  /* 0x437c0000ff0b7424 */ /* 0x000fe400078e00ff */
[----:B------:R-:W-:-:S05]  /*03e0*/  VIADD R3, R3, UR7 ;  /* 0x0000000703037c36 */ /* 0x000fca0008000000 */
[----:B------:R-:W-:Y:S01]  /*03f0*/  ISETP.GE.AND P0, PT, R3, R14, PT ;  /* 0x0000000e0300720c */ /* 0x000fe20003f06270 */
[----:B0-----:R-:W-:-:S04]  /*0400*/  FADD R9, -R8, R7 ;  /* 0x0000000708097221 */ /* 0x001fc80000000100 */
[----:B------:R-:W-:-:S04]  /*0410*/  FFMA.SAT R10, R9, R10, 0.5 ;  /* 0x3f000000090a7423 */ /* 0x000fc8000000200a */
[----:B------:R-:W-:-:S04]  /*0420*/  FFMA.RM R10, R10, R11, 12582913 ;  /* 0x4b4000010a0a7423 */ /* 0x000fc8000000400b */
[C---:B------:R-:W-:Y:S01]  /*0430*/  FADD R12, R10.reuse, -12583039 ;  /* 0xcb40007f0a0c7421 */ /* 0x040fe20000000000 */
[----:B------:R-:W-:-:S03]  /*0440*/  IMAD.SHL.U32 R7, R10, 0x800000, RZ ;  /* 0x008000000a077824 */ /* 0x000fc600078e00ff */
[----:B------:R-:W-:-:S04]  /*0450*/  FFMA R12, R9, 1.4426950216293334961, -R12 ;  /* 0x3fb8aa3b090c7823 */ /* 0x000fc8000000080c */
[----:B------:R-:W-:-:S06]  /*0460*/  FFMA R12, R9, 1.925963033500011079e-08, R12 ;  /* 0x32a57060090c7823 */ /* 0x000fcc000000000c */
[----:B------:R-:W0:Y:S02]  /*0470*/  MUFU.EX2 R12, R12 ;  /* 0x0000000c000c7308 */ /* 0x000e240000000800 */
[----:B0-----:R-:W-:Y:S01]  /*0480*/  FFMA R0, R7, R12, R0 ;  /* 0x0000000c07007223 */ /* 0x001fe20000000000 */
[----:B------:R-:W-:Y:S06]  /*0490*/  @!P0 BRA `(.L_x_7) ;  /* 0xfffffffc00bc8947 */ /* 0x000fec000383ffff */
.L_x_6:
[----:B------:R-:W-:Y:S05]  /*04a0*/  BSYNC.RECONVERGENT B0 ;  /* 0x0000000000007941 */ /* 0x000fea0003800200 */
.L_x_5:
[----:B------:R-:W-:Y:S02]  /*04b0*/  ULEA UR4, UR7, UR4, 0x2 ;  /* 0x0000000407047291 */ /* 0x000fe4000f8e10ff */
[----:B------:R-:W-:-:S04]  /*04c0*/  UISETP.GE.U32.AND UP0, UPT, UR7, 0x2, UPT ;  /* 0x000000020700788c */ /* 0x000fc8000bf06070 */
[----:B------:R-:W-:-:S05]  /*04d0*/  LEA R5, R2, UR4, 0x2 ;  /* 0x0000000402057c11 */ /* 0x000fca000f8e10ff */
[----:B------:R1:W-:Y:S01]  /*04e0*/  STS [R5], R0 ;  /* 0x0000000005007388 */ /* 0x0003e20000000800 */
[----:B------:R-:W-:Y:S06]  /*04f0*/  BAR.SYNC.DEFER_BLOCKING 0x0 ;  /* 0x0000000000007b1d */ /* 0x000fec0000010000 */
[----:B------:R-:W-:Y:S05]  /*0500*/  BRA.U !UP0, `(.L_x_8) ;  /* 0x0000000108307547 */ /* 0x000fea000b800000 */
[----:B-1----:R-:W-:-:S07]  /*0510*/  IMAD.U32 R0, RZ, RZ, UR7 ;  /* 0x00000007ff007e24 */ /* 0x002fce000f8e00ff */
.L_x_9:
[----:B------:R-:W-:-:S04]  /*0520*/  SHF.R.U32.HI R6, RZ, 0x1, R0 ;  /* 0x00000001ff067819 */ /* 0x000fc80000011600 */
[----:B------:R-:W-:-:S13]  /*0530*/  ISETP.GE.U32.AND P0, PT, R2, R6, PT ;  /* 0x000000060200720c */ /* 0x000fda0003f06070 */
[----:B------:R-:W-:Y:S01]  /*0540*/  @!P0 LEA R3, R6, R5, 0x2 ;  /* 0x0000000506038211 */ /* 0x000fe200078e10ff */
[----:B------:R-:W-:Y:S05]  /*0550*/  @!P0 LDS R4, [R5] ;  /* 0x0000000005048984 */ /* 0x000fea0000000800 */
[----:B------:R-:W1:Y:S02]  /*0560*/  @!P0 LDS R3, [R3] ;  /* 0x0000000003038984 */ /* 0x000e640000000800 */
[----:B-1----:R-:W-:-:S05]  /*0570*/  @!P0 FADD R4, R3, R4 ;  /* 0x0000000403048221 */ /* 0x002fca0000000000 */
[----:B------:R2:W-:Y:S01]  /*0580*/  @!P0 STS [R5], R4 ;  /* 0x0000000405008388 */ /* 0x0005e20000000800 */
[----:B------:R-:W-:Y:S01]  /*0590*/  BAR.SYNC.DEFER_BLOCKING 0x0 ;  /* 0x0000000000007b1d */ /* 0x000fe20000010000 */
[----:B------:R-:W-:Y:S01]  /*05a0*/  ISETP.GT.U32.AND P0, PT, R0, 0x3, PT ;  /* 0x000000030000780c */ /* 0x000fe20003f04070 */
[----:B------:R-:W-:-:S12]  /*05b0*/  IMAD.MOV.U32 R0, RZ, RZ, R6 ;  /* 0x000000ffff007224 */ /* 0x000fd800078e0006 */
[----:B--2---:R-:W-:Y:S05]  /*05c0*/  @P0 BRA `(.L_x_9) ;  /* 0xfffffffc00d40947 */ /* 0x004fea000383ffff */
.L_x_8:
[----:B------:R-:W2:Y:S01]  /*05d0*/  LDS R3, [UR4] ;  /* 0x00000004ff037984 */ /* 0x000ea20008000800 */
[----:B------:R-:W3:Y:S01]  /*05e0*/  LDCU UR4, c[0x0][0x38c] ;  /* 0x00007180ff0477ac */ /* 0x000ee20008000800 */
[----:B------:R-:W4:Y:S01]  /*05f0*/  LDC R9, c[0x0][0x38c] ;  /* 0x0000e300ff097b82 */ /* 0x000f220000000800 */
[----:B------:R-:W0:Y:S07]  /*0600*/  LDCU UR5, c[0x0][0x38c] ;  /* 0x00007180ff0577ac */ /* 0x000e2e0008000800 */
[----:B-1----:R-:W1:Y:S08]  /*0610*/  LDC.64 R4, c[0x0][0x380] ;  /* 0x0000e000ff047b82 */ /* 0x002e700000000a00 */
[----:B------:R-:W-:Y:S01]  /*0620*/  BAR.SYNC.DEFER_BLOCKING 0x0 ;  /* 0x0000000000007b1d */ /* 0x000fe20000010000 */
[----:B---3--:R-:W-:-:S13]  /*0630*/  ISETP.GE.AND P0, PT, R2, UR4, PT ;  /* 0x0000000402007c0c */ /* 0x008fda000bf06270 */
[----:B0-----:R-:W-:Y:S05]  /*0640*/  @P0 EXIT ;  /* 0x000000000000094d */ /* 0x001fea0003800000 */
.L_x_12:
[----:B----4-:R-:W-:-:S04]  /*0650*/  IMAD R7, R9, UR6, R2 ;  /* 0x0000000609077c24 */ /* 0x010fc8000f8e0202 */
[----:B-1----:R-:W-:-:S05]  /*0660*/  IMAD.WIDE R6, R7, 0x4, R4 ;  /* 0x0000000407067825 */ /* 0x002fca00078e0204 */
[----:B------:R-:W3:Y:S01]  /*0670*/  LDG.E R11, desc[UR8][R6.64] ;  /* 0x00000008060b7981 */ /* 0x000ee2000c1e1900 */
[----:B------:R-:W-:Y:S01]  /*0680*/  IMAD.MOV.U32 R0, RZ, RZ, 0x3bbb989d ;  /* 0x3bbb989dff007424 */ /* 0x000fe200078e00ff */
[----:B--2---:R-:W0:Y:S01]  /*0690*/  MUFU.RCP R12, R3 ;  /* 0x00000003000c7308 */ /* 0x004e220000001000 */
[----:B------:R-:W-:Y:S01]  /*06a0*/  IMAD.MOV.U32 R13, RZ, RZ, 0x437c0000 ;  /* 0x437c0000ff0d7424 */ /* 0x000fe200078e00ff */
[----:B------:R-:W-:Y:S01]  /*06b0*/  BSSY.RECONVERGENT B0, `(.L_x_10) ;  /* 0x0000014000007945 */ /* 0x000fe20003800200 */
[----:B---3--:R-:W-:-:S04]  /*06c0*/  FADD R11, -R8, R11 ;  /* 0x0000000b080b7221 */ /* 0x008fc80000000100 */
[----:B------:R-:W-:-:S04]  /*06d0*/  FFMA.SAT R0, R11, R0, 0.5 ;  /* 0x3f0000000b007423 */ /* 0x000fc80000002000 */
[----:B------:R-:W-:Y:S01]  /*06e0*/  FFMA.RM R0, R0, R13, 12582913 ;  /* 0x4b40000100007423 */ /* 0x000fe2000000400d */
[----:B0-----:R-:W-:-:S03]  /*06f0*/  FFMA R13, -R3, R12, 1 ;  /* 0x3f800000030d7423 */ /* 0x001fc6000000010c */
[C---:B------:R-:W-:Y:S01]  /*0700*/  FADD R10, R0.reuse, -12583039 ;  /* 0xcb40007f000a7421 */ /* 0x040fe20000000000 */
[----:B------:R-:W-:Y:S02]  /*0710*/  IMAD.SHL.U32 R0, R0, 0x800000, RZ ;  /* 0x0080000000007824 */ /* 0x000fe400078e00ff */
[----:B------:R-:W-:Y:S01]  /*0720*/  FFMA R13, R12, R13, R12 ;  /* 0x0000000d0c0d7223 */ /* 0x000fe2000000000c */
[----:B------:R-:W-:-:S04]  /*0730*/  FFMA R10, R11, 1.4426950216293334961, -R10 ;  /* 0x3fb8aa3b0b0a7823 */ /* 0x000fc8000000080a */
[----:B------:R-:W-:-:S04]  /*0740*/  FFMA R10, R11, 1.925963033500011079e-08, R10 ;  /* 0x32a570600b0a7823 */ /* 0x000fc8000000000a */
[----:B------:R-:W0:Y:S02]  /*0750*/  MUFU.EX2 R11, R10 ;  /* 0x0000000a000b7308 */ /* 0x000e240000000800 */
[----:B0-----:R-:W-:-:S06]  /*0760*/  FMUL R0, R0, R11 ;  /* 0x0000000b00007220 */ /* 0x001fcc0000400000 */
[----:B------:R-:W0:Y:S01]  /*0770*/  FCHK P0, R0, R3 ;  /* 0x0000000300007302 */ /* 0x000e220000000000 */
[----:B------:R-:W-:-:S04]  /*0780*/  FFMA R12, R0, R13, RZ ;  /* 0x0000000d000c7223 */ /* 0x000fc800000000ff */
[----:B------:R-:W-:-:S04]  /*0790*/  FFMA R11, -R3, R12, R0 ;  /* 0x0000000c030b7223 */ /* 0x000fc80000000100 */
[----:B------:R-:W-:Y:S01]  /*07a0*/  FFMA R11, R13, R11, R12 ;  /* 0x0000000b0d0b7223 */ /* 0x000fe2000000000c */
[----:B0-----:R-:W-:Y:S06]  /*07b0*/  @!P0 BRA `(.L_x_11) ;  /* 0x00000000000c8947 */ /* 0x001fec0003800000 */
[----:B------:R-:W-:-:S07]  /*07c0*/  MOV R10, 0x7e0 ;  /* 0x000007e0000a7802 */ /* 0x000fce0000000f00 */
[----:B------:R-:W-:Y:S05]  /*07d0*/  CALL.REL.NOINC `($__internal_0_$__cuda_sm3x_div_rn_noftz_f32_slowpath) ;  /* 0x0000000000207944 */ /* 0x000fea0003c00000 */
[----:B------:R-:W-:-:S07]  /*07e0*/  MOV R11, R0 ;  /* 0x00000000000b7202 */ /* 0x000fce0000000f00 */
.L_x_11:
[----:B------:R-:W-:Y:S05]  /*07f0*/  BSYNC.RECONVERGENT B0 ;  /* 0x0000000000007941 */ /* 0x000fea0003800200 */
.L_x_10:
[----:B------:R-:W-:Y:S01]  /*0800*/  FMNMX R11, R11, 1.0000000116860974231e-07, !PT ;  /* 0x33d6bf950b0b7809 */ /* 0x000fe20007800000 */
[----:B------:R-:W-:-:S04]  /*0810*/  VIADD R2, R2, UR7 ;  /* 0x0000000702027c36 */ /* 0x000fc80008000000 */
[----:B------:R0:W-:Y:S01]  /*0820*/  STG.E desc[UR8][R6.64], R11 ;  /* 0x0000000b06007986 */ /* 0x0001e2000c101908 */
[----:B------:R-:W-:-:S13]  /*0830*/  ISETP.GE.AND P0, PT, R2, UR5, PT ;  /* 0x0000000502007c0c */ /* 0x000fda000bf06270 */
[----:B0-----:R-:W-:Y:S05]  /*0840*/  @!P0 BRA `(.L_x_12) ;  /* 0xfffffffc00808947 */ /* 0x001fea000383ffff */
[----:B------:R-:W-:Y:S05]  /*0850*/  EXIT ;  /* 0x000000000000794d */ /* 0x000fea0003800000 */
        .weak           $__internal_0_$__cuda_sm3x_div_rn_noftz_f32_slowpath
        .type           $__internal_0_$__cuda_sm3x_div_rn_noftz_f32_slowpath,@function
        .size           $__internal_0_$__cuda_sm3x_div_rn_noftz_f32_slowpath,(.L_x_79 - $__internal_0_$__cuda_sm3x_div_rn_noftz_f32_slowpath)
$__internal_0_$__cuda_sm3x_div_rn_noftz_f32_slowpath:
[----:B------:R-:W-:Y:S01]  /*0860*/  SHF.R.U32.HI R12, RZ, 0x17, R3 ;  /* 0x00000017ff0c7819 */ /* 0x000fe20000011603 */
[----:B------:R-:W-:Y:S01]  /*0870*/  BSSY.RECONVERGENT B1, `(.L_x_13) ;  /* 0x0000064000017945 */ /* 0x000fe20003800200 */
[--C-:B------:R-:W-:Y:S01]  /*0880*/  SHF.R.U32.HI R11, RZ, 0x17, R0.reuse ;  /* 0x00000017ff0b7819 */ /* 0x100fe20000011600 */
[----:B------:R-:W-:Y:S01]  /*0890*/  IMAD.MOV.U32 R13, RZ, RZ, R0 ;  /* 0x000000ffff0d7224 */ /* 0x000fe200078e0000 */
[----:B------:R-:W-:Y:S02]  /*08a0*/  LOP3.LUT R12, R12, 0xff, RZ, 0xc0, !PT ;  /* 0x000000ff0c0c7812 */ /* 0x000fe400078ec0ff */
[----:B------:R-:W-:Y:S02]  /*08b0*/  LOP3.LUT R18, R11, 0xff, RZ, 0xc0, !PT ;  /* 0x000000ff0b127812 */ /* 0x000fe400078ec0ff */
[----:B------:R-:W-:Y:S01]  /*08c0*/  MOV R14, R3 ;  /* 0x00000003000e7202 */ /* 0x000fe20000000f00 */
[----:B------:R-:W-:Y:S02]  /*08d0*/  VIADD R15, R12, 0xffffffff ;  /* 0xffffffff0c0f7836 */ /* 0x000fe40000000000 */
[----:B------:R-:W-:-:S03]  /*08e0*/  VIADD R16, R18, 0xffffffff ;  /* 0xffffffff12107836 */ /* 0x000fc60000000000 */
[----:B------:R-:W-:-:S04]  /*08f0*/  ISETP.GT.U32.AND P0, PT, R15, 0xfd, PT ;  /* 0x000000fd0f00780c */ /* 0x000fc80003f04070 */
[----:B------:R-:W-:-:S13]  /*0900*/  ISETP.GT.U32.OR P0, PT, R16, 0xfd, P0 ;  /* 0x000000fd1000780c */ /* 0x000fda0000704470 */
[----:B------:R-:W-:Y:S01]  /*0910*/  @!P0 IMAD.MOV.U32 R11, RZ, RZ, RZ ;  /* 0x000000ffff0b8224 */ /* 0x000fe200078e00ff */
[----:B------:R-:W-:Y:S06]  /*0920*/  @!P0 BRA `(.L_x_14) ;  /* 0x00000000005c8947 */ /* 0x000fec0003800000 */
[----:B------:R-:W-:Y:S02]  /*0930*/  FSETP.GTU.FTZ.AND P1, PT, |R3|, +INF , PT ;  /* 0x7f8000000300780b */ /* 0x000fe40003f3c200 */
[----:B------:R-:W-:-:S04]  /*0940*/  FSETP.GTU.FTZ.AND P0, PT, |R0|, +INF , PT ;  /* 0x7f8000000000780b */ /* 0x000fc80003f1c200 */
[----:B------:R-:W-:-:S13]  /*0950*/  PLOP3.LUT P0, PT, P0, P1, PT, 0xf8, 0x8f ;  /* 0x00000000008f781c */ /* 0x000fda0000703f70 */
[----:B------:R-:W-:Y:S05]  /*0960*/  @P0 BRA `(.L_x_15) ;  /* 0x00000004004c0947 */ /* 0x000fea0003800000 */
[----:B------:R-:W-:-:S13]  /*0970*/  LOP3.LUT P0, RZ, R14, 0x7fffffff, R13, 0xc8, !PT ;  /* 0x7fffffff0eff7812 */ /* 0x000fda000780c80d */
[----:B------:R-:W-:Y:S05]  /*0980*/  @!P0 BRA `(.L_x_16) ;  /* 0x00000004003c8947 */ /* 0x000fea0003800000 */
[C---:B------:R-:W-:Y:S02]  /*0990*/  FSETP.NEU.FTZ.AND P2, PT, |R0|.reuse, +INF , PT ;  /* 0x7f8000000000780b */ /* 0x040fe40003f5d200 */
[----:B------:R-:W-:Y:S02]  /*09a0*/  FSETP.NEU.FTZ.AND P1, PT, |R3|, +INF , PT ;  /* 0x7f8000000300780b */ /* 0x000fe40003f3d200 */
[----:B------:R-:W-:-:S11]  /*09b0*/  FSETP.NEU.FTZ.AND P0, PT, |R0|, +INF , PT ;  /* 0x7f8000000000780b */ /* 0x000fd60003f1d200 */
[----:B------:R-:W-:Y:S05]  /*09c0*/  @!P1 BRA !P2, `(.L_x_16) ;  /* 0x00000004002c9947 */ /* 0x000fea0005000000 */
[----:B------:R-:W-:-:S04]  /*09d0*/  LOP3.LUT P2, RZ, R13, 0x7fffffff, RZ, 0xc0, !PT ;  /* 0x7fffffff0dff7812 */ /* 0x000fc8000784c0ff */
[----:B------:R-:W-:-:S13]  /*09e0*/  PLOP3.LUT P1, PT, P1, P2, PT, 0x2f, 0xf2 ;  /* 0x0000000000f2781c */ /* 0x000fda0000f24577 */
[----:B------:R-:W-:Y:S05]  /*09f0*/  @P1 BRA `(.L_x_17) ;  /* 0x0000000400181947 */ /* 0x000fea0003800000 */
[----:B------:R-:W-:-:S04]  /*0a00*/  LOP3.LUT P1, RZ, R14, 0x7fffffff, RZ, 0xc0, !PT ;  /* 0x7fffffff0eff7812 */ /* 0x000fc8000782c0ff */
[----:B------:R-:W-:-:S13]  /*0a10*/  PLOP3.LUT P0, PT, P0, P1, PT, 0x2f, 0xf2 ;  /* 0x0000000000f2781c */ /* 0x000fda0000702577 */
[----:B------:R-:W-:Y:S05]  /*0a20*/  @P0 BRA `(.L_x_18) ;  /* 0x0000000400000947 */ /* 0x000fea0003800000 */
[----:B------:R-:W-:Y:S02]  /*0a30*/  ISETP.GE.AND P0, PT, R16, RZ, PT ;  /* 0x000000ff1000720c */ /* 0x000fe40003f06270 */
[----:B------:R-:W-:-:S11]  /*0a40*/  ISETP.GE.AND P1, PT, R15, RZ, PT ;  /* 0x000000ff0f00720c */ /* 0x000fd60003f26270 */
[----:B------:R-:W-:Y:S02]  /*0a50*/  @P0 IMAD.MOV.U32 R11, RZ, RZ, RZ ;  /* 0x000000ffff0b0224 */ /* 0x000fe400078e00ff */
[----:B------:R-:W-:Y:S01]  /*0a60*/  @!P0 FFMA R13, R0, 1.84467440737095516160e+19, RZ ;  /* 0x5f800000000d8823 */ /* 0x000fe200000000ff */
[----:B------:R-:W-:Y:S02]  /*0a70*/  @!P0 IMAD.MOV.U32 R11, RZ, RZ, -0x40 ;  /* 0xffffffc0ff0b8424 */ /* 0x000fe400078e00ff */
[----:B------:R-:W-:-:S03]  /*0a80*/  @!P1 FFMA R14, R3, 1.84467440737095516160e+19, RZ ;  /* 0x5f800000030e9823 */ /* 0x000fc600000000ff */
[----:B------:R-:W-:-:S07]  /*0a90*/  @!P1 IADD3 R11, PT, PT, R11, 0x40, RZ ;  /* 0x000000400b0b9810 */ /* 0x000fce0007ffe0ff */
.L_x_14:
[----:B------:R-:W-:Y:S01]  /*0aa0*/  LEA R15, R12, 0xc0800000, 0x17 ;  /* 0xc08000000c0f7811 */ /* 0x000fe200078eb8ff */
[----:B------:R-:W-:Y:S04]  /*0ab0*/  BSSY.RECONVERGENT B2, `(.L_x_19) ;  /* 0x0000036000027945 */ /* 0x000fe80003800200 */
[----:B------:R-:W-:Y:S02]  /*0ac0*/  IMAD.IADD R15, R14, 0x1, -R15 ;  /* 0x000000010e0f7824 */ /* 0x000fe400078e0a0f */
[----:B------:R-:W-:Y:S02]  /*0ad0*/  VIADD R14, R18, 0xffffff81 ;  /* 0xffffff81120e7836 */ /* 0x000fe40000000000 */
[----:B------:R-:W0:Y:S01]  /*0ae0*/  MUFU.RCP R16, R15 ;  /* 0x0000000f00107308 */ /* 0x000e220000001000 */
[----:B------:R-:W-:Y:S01]  /*0af0*/  FADD.FTZ R17, -R15, -RZ ;  /* 0x800000ff0f117221 */ /* 0x000fe20000010100 */
[C---:B------:R-:W-:Y:S01]  /*0b00*/  IMAD R0, R14.reuse, -0x800000, R13 ;  /* 0xff8000000e007824 */ /* 0x040fe200078e020d */
[----:B------:R-:W-:-:S05]  /*0b10*/  IADD3 R14, PT, PT, R14, 0x7f, -R12 ;  /* 0x0000007f0e0e7810 */ /* 0x000fca0007ffe80c */
[----:B------:R-:W-:Y:S02]  /*0b20*/  IMAD.IADD R11, R14, 0x1, R11 ;  /* 0x000000010e0b7824 */ /* 0x000fe400078e020b */
[----:B0-----:R-:W-:-:S04]  /*0b30*/  FFMA R19, R16, R17, 1 ;  /* 0x3f80000010137423 */ /* 0x001fc80000000011 */
[----:B------:R-:W-:-:S04]  /*0b40*/  FFMA R18, R16, R19, R16 ;  /* 0x0000001310127223 */ /* 0x000fc80000000010 */
[----:B------:R-:W-:-:S04]  /*0b50*/  FFMA R13, R0, R18, RZ ;  /* 0x00000012000d7223 */ /* 0x000fc800000000ff */
[----:B------:R-:W-:-:S04]  /*0b60*/  FFMA R16, R17, R13, R0 ;  /* 0x0000000d11107223 */ /* 0x000fc80000000000 */
[----:B------:R-:W-:-:S04]  /*0b70*/  FFMA R19, R18, R16, R13 ;  /* 0x0000001012137223 */ /* 0x000fc8000000000d */
[----:B------:R-:W-:-:S04]  /*0b80*/  FFMA R16, R17, R19, R0 ;  /* 0x0000001311107223 */ /* 0x000fc80000000000 */
[----:B------:R-:W-:-:S05]  /*0b90*/  FFMA R0, R18, R16, R19 ;  /* 0x0000001012007223 */ /* 0x000fca0000000013 */
[----:B------:R-:W-:-:S04]  /*0ba0*/  SHF.R.U32.HI R12, RZ, 0x17, R0 ;  /* 0x00000017ff0c7819 */ /* 0x000fc80000011600 */
[----:B------:R-:W-:-:S04]  /*0bb0*/  LOP3.LUT R12, R12, 0xff, RZ, 0xc0, !PT ;  /* 0x000000ff0c0c7812 */ /* 0x000fc800078ec0ff */
[----:B------:R-:W-:-:S05]  /*0bc0*/  IADD3 R15, PT, PT, R12, R11, RZ ;  /* 0x0000000b0c0f7210 */ /* 0x000fca0007ffe0ff */
[----:B------:R-:W-:-:S05]  /*0bd0*/  VIADD R12, R15, 0xffffffff ;  /* 0xffffffff0f0c7836 */ /* 0x000fca0000000000 */
[----:B------:R-:W-:-:S13]  /*0be0*/  ISETP.GE.U32.AND P0, PT, R12, 0xfe, PT ;  /* 0x000000fe0c00780c */ /* 0x000fda0003f06070 */
[----:B------:R-:W-:Y:S05]  /*0bf0*/  @!P0 BRA `(.L_x_20) ;  /* 0x0000000000808947 */ /* 0x000fea0003800000 */
[----:B------:R-:W-:-:S13]  /*0c00*/  ISETP.GT.AND P0, PT, R15, 0xfe, PT ;  /* 0x000000fe0f00780c */ /* 0x000fda0003f04270 */
[----:B------:R-:W-:Y:S05]  /*0c10*/  @P0 BRA `(.L_x_21) ;  /* 0x00000000006c0947 */ /* 0x000fea0003800000 */
[----:B------:R-:W-:-:S13]  /*0c20*/  ISETP.GE.AND P0, PT, R15, 0x1, PT ;  /* 0x000000010f00780c */ /* 0x000fda0003f06270 */
[----:B------:R-:W-:Y:S05]  /*0c30*/  @P0 BRA `(.L_x_22) ;  /* 0x0000000000740947 */ /* 0x000fea0003800000 */
[----:B------:R-:W-:Y:S02]  /*0c40*/  ISETP.GE.AND P0, PT, R15, -0x18, PT ;  /* 0xffffffe80f00780c */ /* 0x000fe40003f06270 */
[----:B------:R-:W-:-:S11]  /*0c50*/  LOP3.LUT R0, R0, 0x80000000, RZ, 0xc0, !PT ;  /* 0x8000000000007812 */ /* 0x000fd600078ec0ff */
[----:B------:R-:W-:Y:S05]  /*0c60*/  @!P0 BRA `(.L_x_22) ;  /* 0x0000000000688947 */ /* 0x000fea0003800000 */
[CCC-:B------:R-:W-:Y:S01]  /*0c70*/  FFMA.RZ R11, R18.reuse, R16.reuse, R19.reuse ;  /* 0x00000010120b7223 */ /* 0x1c0fe2000000c013 */
[C---:B------:R-:W-:Y:S02]  /*0c80*/  VIADD R14, R15.reuse, 0x20 ;  /* 0x000000200f0e7836 */ /* 0x040fe40000000000 */
[CCC-:B------:R-:W-:Y:S01]  /*0c90*/  FFMA.RM R12, R18.reuse, R16.reuse, R19.reuse ;  /* 0x00000010120c7223 */ /* 0x1c0fe20000004013 */
[----:B------:R-:W-:Y:S02]  /*0ca0*/  ISETP.NE.AND P2, PT, R15, RZ, PT ;  /* 0x000000ff0f00720c */ /* 0x000fe40003f45270 */
[----:B------:R-:W-:Y:S01]  /*0cb0*/  LOP3.LUT R13, R11, 0x7fffff, RZ, 0xc0, !PT ;  /* 0x007fffff0b0d7812 */ /* 0x000fe200078ec0ff */
[----:B------:R-:W-:Y:S01]  /*0cc0*/  FFMA.RP R11, R18, R16, R19 ;  /* 0x00000010120b7223 */ /* 0x000fe20000008013 */
[----:B------:R-:W-:Y:S01]  /*0cd0*/  ISETP.NE.AND P1, PT, R15, RZ, PT ;  /* 0x000000ff0f00720c */ /* 0x000fe20003f25270 */
[----:B------:R-:W-:Y:S01]  /*0ce0*/  IMAD.MOV R15, RZ, RZ, -R15 ;  /* 0x000000ffff0f7224 */ /* 0x000fe200078e0a0f */
[----:B------:R-:W-:-:S02]  /*0cf0*/  LOP3.LUT R13, R13, 0x800000, RZ, 0xfc, !PT ;  /* 0x008000000d0d7812 */ /* 0x000fc400078efcff */
[----:B------:R-:W-:Y:S02]  /*0d00*/  FSETP.NEU.FTZ.AND P0, PT, R11, R12, PT ;  /* 0x0000000c0b00720b */ /* 0x000fe40003f1d000 */
[----:B------:R-:W-:Y:S02]  /*0d10*/  SHF.L.U32 R14, R13, R14, RZ ;  /* 0x0000000e0d0e7219 */ /* 0x000fe400000006ff */
[----:B------:R-:W-:Y:S02]  /*0d20*/  SEL R12, R15, RZ, P2 ;  /* 0x000000ff0f0c7207 */ /* 0x000fe40001000000 */
[----:B------:R-:W-:Y:S02]  /*0d30*/  ISETP.NE.AND P1, PT, R14, RZ, P1 ;  /* 0x000000ff0e00720c */ /* 0x000fe40000f25270 */
[----:B------:R-:W-:Y:S02]  /*0d40*/  SHF.R.U32.HI R12, RZ, R12, R13 ;  /* 0x0000000cff0c7219 */ /* 0x000fe4000001160d */
[----:B------:R-:W-:-:S02]  /*0d50*/  PLOP3.LUT P0, PT, P0, P1, PT, 0xf8, 0x8f ;  /* 0x00000000008f781c */ /* 0x000fc40000703f70 */
[----:B------:R-:W-:Y:S02]  /*0d60*/  SHF.R.U32.HI R14, RZ, 0x1, R12 ;  /* 0x00000001ff0e7819 */ /* 0x000fe4000001160c */
[----:B------:R-:W-:-:S04]  /*0d70*/  SEL R11, RZ, 0x1, !P0 ;  /* 0x00000001ff0b7807 */ /* 0x000fc80004000000 */
[----:B------:R-:W-:-:S04]  /*0d80*/  LOP3.LUT R11, R11, 0x1, R14, 0xf8, !PT ;  /* 0x000000010b0b7812 */ /* 0x000fc800078ef80e */
[----:B------:R-:W-:-:S04]  /*0d90*/  LOP3.LUT R11, R11, R12, RZ, 0xc0, !PT ;  /* 0x0000000c0b0b7212 */ /* 0x000fc800078ec0ff */
[----:B------:R-:W-:-:S04]  /*0da0*/  IADD3 R11, PT, PT, R14, R11, RZ ;  /* 0x0000000b0e0b7210 */ /* 0x000fc80007ffe0ff */
[----:B------:R-:W-:Y:S01]  /*0db0*/  LOP3.LUT R0, R11, R0, RZ, 0xfc, !PT ;  /* 0x000000000b007212 */ /* 0x000fe200078efcff */
[----:B------:R-:W-:Y:S06]  /*0dc0*/  BRA `(.L_x_22) ;  /* 0x0000000000107947 */ /* 0x000fec0003800000 */
.L_x_21:
[----:B------:R-:W-:-:S04]  /*0dd0*/  LOP3.LUT R0, R0, 0x80000000, RZ, 0xc0, !PT ;  /* 0x8000000000007812 */ /* 0x000fc800078ec0ff */
[----:B------:R-:W-:Y:S01]  /*0de0*/  LOP3.LUT R0, R0, 0x7f800000, RZ, 0xfc, !PT ;  /* 0x7f80000000007812 */ /* 0x000fe200078efcff */
[----:B------:R-:W-:Y:S06]  /*0df0*/  BRA `(.L_x_22) ;  /* 0x0000000000047947 */ /* 0x000fec0003800000 */
.L_x_20:
[----:B------:R-:W-:-:S07]  /*0e00*/  IMAD R0, R11, 0x800000, R0 ;  /* 0x008000000b007824 */ /* 0x000fce00078e0200 */
.L_x_22:
[----:B------:R-:W-:Y:S05]  /*0e10*/  BSYNC.RECONVERGENT B2 ;  /* 0x0000000000027941 */ /* 0x000fea0003800200 */
.L_x_19:
[----:B------:R-:W-:Y:S05]  /*0e20*/  BRA `(.L_x_23) ;  /* 0x0000000000207947 */ /* 0x000fea0003800000 */
.L_x_18:
[----:B------:R-:W-:-:S04]  /*0e30*/  LOP3.LUT R0, R14, 0x80000000, R13, 0x48, !PT ;  /* 0x800000000e007812 */ /* 0x000fc800078e480d */
[----:B------:R-:W-:Y:S01]  /*0e40*/  LOP3.LUT R0, R0, 0x7f800000, RZ, 0xfc, !PT ;  /* 0x7f80000000007812 */ /* 0x000fe200078efcff */
[----:B------:R-:W-:Y:S06]  /*0e50*/  BRA `(.L_x_23) ;  /* 0x0000000000147947 */ /* 0x000fec0003800000 */
.L_x_17:
[----:B------:R-:W-:Y:S01]  /*0e60*/  LOP3.LUT R0, R14, 0x80000000, R13, 0x48, !PT ;  /* 0x800000000e007812 */ /* 0x000fe200078e480d */
[----:B------:R-:W-:Y:S06]  /*0e70*/  BRA `(.L_x_23) ;  /* 0x00000000000c7947 */ /* 0x000fec0003800000 */
.L_x_16:
[----:B------:R-:W0:Y:S01]  /*0e80*/  MUFU.RSQ R0, -QNAN ;  /* 0xffc0000000007908 */ /* 0x000e220000001400 */
[----:B------:R-:W-:Y:S05]  /*0e90*/  BRA `(.L_x_23) ;  /* 0x0000000000047947 */ /* 0x000fea0003800000 */
.L_x_15:
[----:B------:R-:W-:-:S07]  /*0ea0*/  FADD.FTZ R0, R0, R3 ;  /* 0x0000000300007221 */ /* 0x000fce0000010000 */
.L_x_23:
[----:B------:R-:W-:Y:S05]  /*0eb0*/  BSYNC.RECONVERGENT B1 ;  /* 0x0000000000017941 */ /* 0x000fea0003800200 */
.L_x_13:
[----:B------:R-:W-:-:S04]  /*0ec0*/  IMAD.MOV.U32 R11, RZ, RZ, 0x0 ;  /* 0x00000000ff0b7424 */ /* 0x000fc800078e00ff */
[----:B0-----:R-:W-:Y:S05]  /*0ed0*/  RET.REL.NODEC R10 `(_Z23softmax_parallel_kernelPfii) ;  /* 0xfffffff00a487950 */ /* 0x001fea0003c3ffff */
.L_x_24:
[----:B------:R-:W-:-:S00]  /*0ee0*/  BRA `(.L_x_24) ;  /* 0xfffffffc00fc7947 */ /* 0x000fc0000383ffff */
[----:B------:R-:W-:-:S00]  /*0ef0*/  NOP ;  /* 0x0000000000007918 */ /* 0x000fc00000000000 */
        /* <DEDUP_REMOVED lines=8> */
.L_x_79:


//--------------------- .text._Z14softmax_kernelPfii --------------------------
	.section	.text._Z14softmax_kernelPfii,"ax",@progbits
	.align	128
        .global         _Z14softmax_kernelPfii
        .type           _Z14softmax_kernelPfii,@function
        .size           _Z14softmax_kernelPfii,(.L_x_80 - _Z14softmax_kernelPfii)
        .other          _Z14softmax_kernelPfii,@"STO_CUDA_ENTRY STV_DEFAULT"
_Z14softmax_kernelPfii:
.text._Z14softmax_kernelPfii:
[----:B------:R-:W-:Y:S08]  /*0000*/  LDC R1, c[0x0][0x37c] ;  /* 0x0000df00ff017b82 */ /* 0x000ff00000000800 */
[----:B------:R-:W0:Y:S08]  /*0010*/  S2UR UR4, SR_CTAID.X ;  /* 0x00000000000479c3 */ /* 0x000e300000002500 */
[----:B------:R-:W0:Y:S02]  /*0020*/  LDC R0, c[0x0][0x388] ;  /* 0x0000e200ff007b82 */ /* 0x000e240000000800 */
[----:B0-----:R-:W-:-:S13]  /*0030*/  ISETP.LE.AND P0, PT, R0, UR4, PT ;  /* 0x0000000400007c0c */ /* 0x001fda000bf03270 */
[----:B------:R-:W-:Y:S05]  /*0040*/  @P0 EXIT ;  /* 0x000000000000094d */ /* 0x000fea0003800000 */
[----:B------:R-:W0:Y:S01]  /*0050*/  LDC R3, c[0x0][0x38c] ;  /* 0x0000e300ff037b82 */ /* 0x000e220000000800 */
[----:B------:R-:W1:Y:S07]  /*0060*/  LDCU.64 UR8, c[0x0][0x358] ;  /* 0x00006b00ff0877ac */ /* 0x000e6e0008000a00 */
[----:B------:R-:W2:Y:S01]  /*0070*/  LDC.64 R6, c[0x0][0x380] ;  /* 0x0000e000ff067b82 */ /* 0x000ea20000000a00 */
[----:B0-----:R-:W-:-:S04]  /*0080*/  IMAD R2, R3, UR4, RZ ;  /* 0x0000000403027c24 */ /* 0x001fc8000f8e02ff */
[----:B--2---:R-:W-:-:S05]  /*0090*/  IMAD.WIDE R4, R2, 0x4, R6 ;  /* 0x0000000402047825 */ /* 0x004fca00078e0206 */
[----:B-1----:R0:W5:Y:S01]  /*00a0*/  LDG.E R0, desc[UR8][R4.64] ;  /* 0x0000000804007981 */ /* 0x002162000c1e1900 */
[----:B------:R-:W-:-:S13]  /*00b0*/  ISETP.GE.AND P0, PT, R3, 0x2, PT ;  /* 0x000000020300780c */ /* 0x000fda0003f06270 */
[----:B0-----:R-:W-:Y:S05]  /*00c0*/  @!P0 BRA `(.L_x_25) ;  /* 0x0000000400a88947 */ /* 0x001fea0003800000 */
[C---:B------:R-:W-:Y:S01]  /*00d0*/  IADD3 R4, PT, PT, R3.reuse, -0x2, RZ ;  /* 0xfffffffe03047810 */ /* 0x040fe20007ffe0ff */
[----:B------:R-:W-:Y:S01]  /*00e0*/  UMOV UR4, 0x1 ;  /* 0x0000000100047882 */ /* 0x000fe20000000000 */
[----:B------:R-:W-:Y:S02]  /*00f0*/  IADD3 R3, PT, PT, R3, -0x1, RZ ;  /* 0xffffffff03037810 */ /* 0x000fe40007ffe0ff */
[----:B------:R-:W-:Y:S02]  /*0100*/  ISETP.GE.U32.AND P0, PT, R4, 0xf, PT ;  /* 0x0000000f0400780c */ /* 0x000fe40003f06070 */
[----:B------:R-:W-:-:S11]  /*0110*/  LOP3.LUT R19, R3, 0xf, RZ, 0xc0, !PT ;  /* 0x0000000f03137812 */ /* 0x000fd600078ec0ff */
[----:B------:R-:W-:Y:S05]  /*0120*/  @!P0 BRA `(.L_x_26) ;  /* 0x00000000009c8947 */ /* 0x000fea0003800000 */
[----:B------:R-:W-:Y:S01]  /*0130*/  IADD3 R5, PT, PT, R2, 0x1, RZ ;  /* 0x0000000102057810 */ /* 0x000fe20007ffe0ff */
[----:B------:R-:W-:-:S04]  /*0140*/  UMOV UR4, URZ ;  /* 0x000000ff00047c82 */ /* 0x000fc80008000000 */
[----:B------:R-:W-:Y:S01]  /*0150*/  IMAD.WIDE.U32 R4, R5, 0x4, R6 ;  /* 0x0000000405047825 */ /* 0x000fe200078e0006 */
[----:B------:R-:W-:Y:S02]  /*0160*/  LOP3.LUT R6, R3, 0xfffffff0, RZ, 0xc0, !PT ;  /* 0xfffffff003067812 */ /* 0x000fe400078ec0ff */
[----:B------:R-:W-:Y:S02]  /*0170*/  IADD3 R12, P0, PT, R4, 0x20, RZ ;  /* 0x00000020040c7810 */ /* 0x000fe40007f1e0ff */
[----:B------:R-:W-:Y:S02]  /*0180*/  IADD3 R6, PT, PT, -R6, RZ, RZ ;  /* 0x000000ff06067210 */ /* 0x000fe40007ffe1ff */
[----:B------:R-:W-:-:S09]  /*0190*/  IADD3.X R5, PT, PT, RZ, R5, RZ, P0, !PT ;  /* 0x00000005ff057210 */ /* 0x000fd200007fe4ff */
.L_x_27:
[----:B------:R-:W-:-:S05]  /*01a0*/  MOV R4, R12 ;  /* 0x0000000c00047202 */ /* 0x000fca0000000f00 */
[----:B------:R-:W2:Y:S04]  /*01b0*/  LDG.E R11, desc[UR8][R4.64+-0x20] ;  /* 0xffffe008040b7981 */ /* 0x000ea8000c1e1900 */
[----:B------:R-:W2:Y:S04]  /*01c0*/  LDG.E R12, desc[UR8][R4.64+-0x1c] ;  /* 0xffffe408040c7981 */ /* 0x000ea8000c1e1900 */
[----:B------:R-:W3:Y:S04]  /*01d0*/  LDG.E R14, desc[UR8][R4.64+-0x18] ;  /* 0xffffe808040e7981 */ /* 0x000ee8000c1e1900 */
[----:B------:R-:W3:Y:S04]  /*01e0*/  LDG.E R13, desc[UR8][R4.64+-0x14] ;  /* 0xffffec08040d7981 */ /* 0x000ee8000c1e1900 */
[----:B------:R-:W4:Y:S04]  /*01f0*/  LDG.E R16, desc[UR8][R4.64+-0x10] ;  /* 0xfffff00804107981 */ /* 0x000f28000c1e1900 */
        /* <DEDUP_REMOVED lines=10> */
[----:B------:R0:W4:Y:S01]  /*02a0*/  LDG.E R7, desc[UR8][R4.64+0x1c] ;  /* 0x00001c0804077981 */ /* 0x000122000c1e1900 */
[----:B------:R-:W-:Y:S01]  /*02b0*/  IADD3 R6, PT, PT, R6, 0x10, RZ ;  /* 0x0000001006067810 */ /* 0x000fe20007ffe0ff */
[----:B------:R-:W-:-:S03]  /*02c0*/  UIADD3 UR4, UPT, UPT, UR4, 0x10, URZ ;  /* 0x0000001004047890 */ /* 0x000fc6000fffe0ff */
[----:B------:R-:W-:Y:S02]  /*02d0*/  ISETP.NE.AND P0, PT, R6, RZ, PT ;  /* 0x000000ff0600720c */ /* 0x000fe40003f05270 */
[----:B--2--5:R-:W-:Y:S02]  /*02e0*/  FMNMX3 R11, R0, R11, R12, !PT ;  /* 0x0000000b000b7276 */ /* 0x024fe4000780000c */
[----:B------:R-:W-:-:S04]  /*02f0*/  IADD3 R12, P1, PT, R4, 0x40, RZ ;  /* 0x00000040040c7810 */ /* 0x000fc80007f3e0ff */
[----:B0-----:R-:W-:Y:S02]  /*0300*/  IADD3.X R5, PT, PT, RZ, R5, RZ, P1, !PT ;  /* 0x00000005ff057210 */ /* 0x001fe40000ffe4ff */
[----:B---3--:R-:W-:-:S04]  /*0310*/  FMNMX3 R11, R11, R14, R13, !PT ;  /* 0x0000000e0b0b7276 */ /* 0x008fc8000780000d */
[----:B----4-:R-:W-:-:S04]  /*0320*/  FMNMX3 R11, R11, R16, R15, !PT ;  /* 0x000000100b0b7276 */ /* 0x010fc8000780000f */
[----:B------:R-:W-:-:S04]  /*0330*/  FMNMX3 R11, R11, R18, R17, !PT ;  /* 0x000000120b0b7276 */ /* 0x000fc80007800011 */
[----:B------:R-:W-:-:S04]  /*0340*/  FMNMX3 R11, R11, R20, R21, !PT ;  /* 0x000000140b0b7276 */ /* 0x000fc80007800015 */
[----:B------:R-:W-:-:S04]  /*0350*/  FMNMX3 R11, R11, R22, R23, !PT ;  /* 0x000000160b0b7276 */ /* 0x000fc80007800017 */
[----:B------:R-:W-:-:S04]  /*0360*/  FMNMX3 R9, R11, R9, R10, !PT ;  /* 0x000000090b097276 */ /* 0x000fc8000780000a */
[----:B------:R-:W-:Y:S01]  /*0370*/  FMNMX3 R0, R9, R8, R7, !PT ;  /* 0x0000000809007276 */ /* 0x000fe20007800007 */
[----:B------:R-:W-:Y:S06]  /*0380*/  @P0 BRA `(.L_x_27) ;  /* 0xfffffffc00840947 */ /* 0x000fec000383ffff */
[----:B------:R-:W-:-:S12]  /*0390*/  UIADD3 UR4, UPT, UPT, UR4, 0x1, URZ ;  /* 0x0000000104047890 */ /* 0x000fd8000fffe0ff */
.L_x_26:
[----:B------:R-:W-:-:S13]  /*03a0*/  ISETP.NE.AND P0, PT, R19, RZ, PT ;  /* 0x000000ff1300720c */ /* 0x000fda0003f05270 */
[----:B------:R-:W-:Y:S05]  /*03b0*/  @!P0 BRA `(.L_x_25) ;  /* 0x0000000000ec8947 */ /* 0x000fea0003800000 */
[----:B------:R-:W-:Y:S02]  /*03c0*/  ISETP.GE.U32.AND P0, PT, R19, 0x8, PT ;  /* 0x000000081300780c */ /* 0x000fe40003f06070 */
[----:B------:R-:W-:-:S04]  /*03d0*/  LOP3.LUT R15, R3, 0x7, RZ, 0xc0, !PT ;  /* 0x00000007030f7812 */ /* 0x000fc800078ec0ff */
[----:B------:R-:W-:-:S07]  /*03e0*/  ISETP.NE.AND P1, PT, R15, RZ, PT ;  /* 0x000000ff0f00720c */ /* 0x000fce0003f25270 */
[----:B------:R-:W-:Y:S06]  /*03f0*/  @!P0 BRA `(.L_x_28) ;  /* 0x0000000000548947 */ /* 0x000fec0003800000 */
[----:B------:R-:W0:Y:S01]  /*0400*/  LDC.64 R10, c[0x0][0x380] ;  /* 0x0000e000ff0a7b82 */ /* 0x000e220000000a00 */
[C---:B------:R-:W-:Y:S02]  /*0410*/  IADD3 R8, P0, PT, R2.reuse, UR4, RZ ;  /* 0x0000000402087c10 */ /* 0x040fe4000ff1e0ff */
[----:B------:R-:W-:Y:S02]  /*0420*/  IADD3 R5, PT, PT, R2, UR4, RZ ;  /* 0x0000000402057c10 */ /* 0x000fe4000fffe0ff */
[----:B------:R-:W-:-:S03]  /*0430*/  IADD3.X R9, PT, PT, RZ, RZ, RZ, P0, !PT ;  /* 0x000000ffff097210 */ /* 0x000fc600007fe4ff */
[----:B------:R-:W1:Y:S01]  /*0440*/  LDC.64 R6, c[0x0][0x380] ;  /* 0x0000e000ff067b82 */ /* 0x000e620000000a00 */
[----:B0-----:R-:W-:Y:S01]  /*0450*/  LEA R4, P0, R8, R10, 0x2 ;  /* 0x0000000a08047211 */ /* 0x001fe200078010ff */
[----:B-1----:R-:W-:-:S03]  /*0460*/  IMAD.WIDE.U32 R6, R5, 0x4, R6 ;  /* 0x0000000405067825 */ /* 0x002fc600078e0006 */
[----:B------:R-:W-:-:S03]  /*0470*/  LEA.HI.X R5, R8, R11, R9, 0x2, P0 ;  /* 0x0000000b08057211 */ /* 0x000fc600000f1409 */
[----:B------:R-:W2:Y:S04]  /*0480*/  LDG.E R7, desc[UR8][R6.64] ;  /* 0x0000000806077981 */ /* 0x000ea8000c1e1900 */
[----:B------:R-:W2:Y:S04]  /*0490*/  LDG.E R8, desc[UR8][R4.64+0x4] ;  /* 0x0000040804087981 */ /* 0x000ea8000c1e1900 */
[----:B------:R-:W3:Y:S04]  /*04a0*/  LDG.E R9, desc[UR8][R4.64+0x8] ;  /* 0x0000080804097981 */ /* 0x000ee8000c1e1900 */
[----:B------:R-:W3:Y:S04]  /*04b0*/  LDG.E R10, desc[UR8][R4.64+0xc] ;  /* 0x00000c08040a7981 */ /* 0x000ee8000c1e1900 */
[----:B------:R-:W4:Y:S04]  /*04c0*/  LDG.E R11, desc[UR8][R4.64+0x10] ;  /* 0x00001008040b7981 */ /* 0x000f28000c1e1900 */
[----:B------:R-:W4:Y:S04]  /*04d0*/  LDG.E R12, desc[UR8][R4.64+0x14] ;  /* 0x00001408040c7981 */ /* 0x000f28000c1e1900 */
[----:B------:R-:W4:Y:S04]  /*04e0*/  LDG.E R13, desc[UR8][R4.64+0x18] ;  /* 0x00001808040d7981 */ /* 0x000f28000c1e1900 */
[----:B------:R-:W4:Y:S01]  /*04f0*/  LDG.E R14, desc[UR8][R4.64+0x1c] ;  /* 0x00001c08040e7981 */ /* 0x000f22000c1e1900 */
[----:B------:R-:W-:Y:S01]  /*0500*/  UIADD3 UR4, UPT, UPT, UR4, 0x8, URZ ;  /* 0x0000000804047890 */ /* 0x000fe2000fffe0ff */
[----:B--2--5:R-:W-:-:S04]  /*0510*/  FMNMX3 R8, R0, R7, R8, !PT ;  /* 0x0000000700087276 */ /* 0x024fc80007800008 */
[----:B---3--:R-:W-:-:S04]  /*0520*/  FMNMX3 R8, R8, R9, R10, !PT ;  /* 0x0000000908087276 */ /* 0x008fc8000780000a */
[----:B----4-:R-:W-:-:S04]  /*0530*/  FMNMX3 R8, R8, R11, R12, !PT ;  /* 0x0000000b08087276 */ /* 0x010fc8000780000c */
[----:B------:R-:W-:-:S07]  /*0540*/  FMNMX3 R0, R8, R13, R14, !PT ;  /* 0x0000000d08007276 */ /* 0x000fce000780000e */
.L_x_28:
        /* <DEDUP_REMOVED lines=16> */
[----:B------:R-:W3:Y:S01]  /*0650*/  LDG.E R10, desc[UR8][R6.64+0xc] ;  /* 0x00000c08060a7981 */ /* 0x000ee2000c1e1900 */
[----:B------:R-:W-:Y:S01]  /*0660*/  UIADD3 UR4, UPT, UPT, UR4, 0x4, URZ ;  /* 0x0000000404047890 */ /* 0x000fe2000fffe0ff */
[----:B--2--5:R-:W-:-:S04]  /*0670*/  FMNMX3 R0, R0, R5, R8, !PT ;  /* 0x0000000500007276 */ /* 0x024fc80007800008 */
[----:B---3--:R-:W-:-:S07]  /*0680*/  FMNMX3 R0, R0, R9, R10, !PT ;  /* 0x0000000900007276 */ /* 0x008fce000780000a */
.L_x_29:
[----:B------:R-:W-:Y:S05]  /*0690*/  @!P1 BRA `(.L_x_25) ;  /* 0x0000000000349947 */ /* 0x000fea0003800000 */
[----:B------:R-:W0:Y:S01]  /*06a0*/  LDC.64 R4, c[0x0][0x380] ;  /* 0x0000e000ff047b82 */ /* 0x000e220000000a00 */
[----:B------:R-:W-:Y:S02]  /*06b0*/  IADD3 R7, PT, PT, R2, UR4, RZ ;  /* 0x0000000402077c10 */ /* 0x000fe4000fffe0ff */
[----:B------:R-:W-:-:S03]  /*06c0*/  IADD3 R3, PT, PT, -R3, RZ, RZ ;  /* 0x000000ff03037210 */ /* 0x000fc60007ffe1ff */
[----:B0-----:R-:W-:-:S05]  /*06d0*/  IMAD.WIDE.U32 R4, R7, 0x4, R4 ;  /* 0x0000000407047825 */ /* 0x001fca00078e0004 */
[----:B------:R-:W-:-:S07]  /*06e0*/  MOV R7, R5 ;  /* 0x0000000500077202 */ /* 0x000fce0000000f00 */
.L_x_30:
[----:B------:R-:W-:-:S06]  /*06f0*/  MOV R5, R7 ;  /* 0x0000000700057202 */ /* 0x000fcc0000000f00 */
[----:B------:R0:W2:Y:S01]  /*0700*/  LDG.E R5, desc[UR8][R4.64] ;  /* 0x0000000804057981 */ /* 0x0000a2000c1e1900 */
[----:B------:R-:W-:-:S04]  /*0710*/  IADD3 R3, PT, PT, R3, 0x1, RZ ;  /* 0x0000000103037810 */ /* 0x000fc80007ffe0ff */
[----:B------:R-:W-:Y:S02]  /*0720*/  ISETP.NE.AND P0, PT, R3, RZ, PT ;  /* 0x000000ff0300720c */ /* 0x000fe40003f05270 */
[----:B0-----:R-:W-:-:S04]  /*0730*/  IADD3 R4, P1, PT, R4, 0x4, RZ ;  /* 0x0000000404047810 */ /* 0x001fc80007f3e0ff */
[----:B------:R-:W-:Y:S02]  /*0740*/  IADD3.X R7, PT, PT, RZ, R7, RZ, P1, !PT ;  /* 0x00000007ff077210 */ /* 0x000fe40000ffe4ff */
[----:B--2--5:R-:W-:-:S05]  /*0750*/  FMNMX R0, R5, R0, !PT ;  /* 0x0000000005007209 */ /* 0x024fca0007800000 */
[----:B------:R-:W-:Y:S05]  /*0760*/  @P0 BRA `(.L_x_30) ;  /* 0xfffffffc00e00947 */ /* 0x000fea000383ffff */
.L_x_25:
[----:B------:R-:W0:Y:S01]  /*0770*/  LDCU UR5, c[0x0][0x38c] ;  /* 0x00007180ff0577ac */ /* 0x000e220008000800 */
[----:B------:R-:W-:Y:S01]  /*0780*/  HFMA2 R3, -RZ, RZ, 0, 0 ;  /* 0x00000000ff037431 */ /* 0x000fe200000001ff */
[----:B0-----:R-:W-:-:S09]  /*0790*/  UISETP.GE.AND UP0, UPT, UR5, 0x1, UPT ;  /* 0x000000010500788c */ /* 0x001fd2000bf06270 */
[----:B------:R-:W-:Y:S05]  /*07a0*/  BRA.U !UP0, `(.L_x_31) ;  /* 0x0000000d08c47547 */ /* 0x000fea000b800000 */
[----:B------:R-:W-:Y:S01]  /*07b0*/  UISETP.GE.U32.AND UP1, UPT, UR5, 0x8, UPT ;  /* 0x000000080500788c */ /* 0x000fe2000bf26070 */
[----:B------:R-:W-:Y:S01]  /*07c0*/  MOV R3, RZ ;  /* 0x000000ff00037202 */ /* 0x000fe20000000f00 */
[----:B------:R-:W-:Y:S01]  /*07d0*/  ULOP3.LUT UR6, UR5, 0x7, URZ, 0xc0, !UPT ;  /* 0x0000000705067892 */ /* 0x000fe2000f8ec0ff */
[----:B------:R-:W-:-:S03]  /*07e0*/  UMOV UR4, URZ ;  /* 0x000000ff00047c82 */ /* 0x000fc60008000000 */
[----:B------:R-:W-:-:S03]  /*07f0*/  UISETP.NE.AND UP0, UPT, UR6, URZ, UPT ;  /* 0x000000ff0600728c */ /* 0x000fc6000bf05270 */
[----:B------:R-:W-:Y:S08]  /*0800*/  BRA.U !UP1, `(.L_x_32) ;  /* 0x0000000509c07547 */ /* 0x000ff0000b800000 */
[----:B------:R-:W0:Y:S01]  /*0810*/  LDC.64 R4, c[0x0][0x380] ;  /* 0x0000e000ff047b82 */ /* 0x000e220000000a00 */
[----:B------:R-:W-:Y:S01]  /*0820*/  ULOP3.LUT UR4, UR5, 0x7ffffff8, URZ, 0xc0, !UPT ;  /* 0x7ffffff805047892 */ /* 0x000fe2000f8ec0ff */
[----:B------:R-:W-:-:S03]  /*0830*/  MOV R3, RZ ;  /* 0x000000ff00037202 */ /* 0x000fc60000000f00 */
[----:B------:R-:W-:Y:S01]  /*0840*/  UIADD3 UR5, UPT, UPT, -UR4, URZ, URZ ;  /* 0x000000ff04057290 */ /* 0x000fe2000fffe1ff */
[----:B0-----:R-:W-:-:S03]  /*0850*/  IMAD.WIDE.U32 R4, R2, 0x4, R4 ;  /* 0x0000000402047825 */ /* 0x001fc600078e0004 */
[----:B------:R-:W-:-:S04]  /*0860*/  IADD3 R8, P0, PT, R4, 0x10, RZ ;  /* 0x0000001004087810 */ /* 0x000fc80007f1e0ff */
[----:B------:R-:W-:-:S09]  /*0870*/  IADD3.X R7, PT, PT, RZ, R5, RZ, P0, !PT ;  /* 0x00000005ff077210 */ /* 0x000fd200007fe4ff */
.L_x_33:
[----:B--2---:R-:W-:Y:S02]  /*0880*/  MOV R4, R8 ;  /* 0x0000000800047202 */ /* 0x004fe40000000f00 */
[----:B------:R-:W-:-:S05]  /*0890*/  MOV R5, R7 ;  /* 0x0000000700057202 */ /* 0x000fca0000000f00 */
[----:B------:R-:W2:Y:S04]  /*08a0*/  LDG.E R7, desc[UR8][R4.64+-0x10] ;  /* 0xfffff00804077981 */ /* 0x000ea8000c1e1900 */
[----:B------:R-:W3:Y:S04]  /*08b0*/  LDG.E R25, desc[UR8][R4.64+-0xc] ;  /* 0xfffff40804197981 */ /* 0x000ee8000c1e1900 */
[----:B------:R-:W4:Y:S04]  /*08c0*/  LDG.E R21, desc[UR8][R4.64+-0x8] ;  /* 0xfffff80804157981 */ /* 0x000f28000c1e1900 */
[----:B------:R-:W4:Y:S04]  /*08d0*/  LDG.E R23, desc[UR8][R4.64+-0x4] ;  /* 0xfffffc0804177981 */ /* 0x000f28000c1e1900 */
[----:B------:R-:W4:Y:S04]  /*08e0*/  LDG.E R11, desc[UR8][R4.64] ;  /* 0x00000008040b7981 */ /* 0x000f28000c1e1900 */
[----:B------:R-:W4:Y:S04]  /*08f0*/  LDG.E R15, desc[UR8][R4.64+0x4] ;  /* 0x00000408040f7981 */ /* 0x000f28000c1e1900 */
[----:B------:R-:W4:Y:S04]  /*0900*/  LDG.E R19, desc[UR8][R4.64+0x8] ;  /* 0x0000080804137981 */ /* 0x000f28000c1e1900 */
[----:B------:R-:W4:Y:S01]  /*0910*/  LDG.E R17, desc[UR8][R4.64+0xc] ;  /* 0x00000c0804117981 */ /* 0x000f22000c1e1900 */
[----:B------:R-:W-:Y:S01]  /*0920*/  HFMA2 R12, -RZ, RZ, 0.96630859375, -0.0022525787353515625 ;  /* 0x3bbb989dff0c7431 */ /* 0x000fe200000001ff */
[----:B------:R-:W-:Y:S01]  /*0930*/  MOV R13, 0x437c0000 ;  /* 0x437c0000000d7802 */ /* 0x000fe20000000f00 */
[----:B------:R-:W-:-:S04]  /*0940*/  UIADD3 UR5, UPT, UPT, UR5, 0x8, URZ ;  /* 0x0000000805057890 */ /* 0x000fc8000fffe0ff */
[----:B------:R-:W-:Y:S01]  /*0950*/  UISETP.NE.AND UP1, UPT, UR5, URZ, UPT ;  /* 0x000000ff0500728c */ /* 0x000fe2000bf25270 */
[----:B--2--5:R-:W-:-:S04]  /*0960*/  FADD R7, R7, -R0 ;  /* 0x8000000007077221 */ /* 0x024fc80000000000 */
[----:B------:R-:W-:Y:S01]  /*0970*/  FFMA.SAT R6, R7, R12, 0.5 ;  /* 0x3f00000007067423 */ /* 0x000fe2000000200c */
[----:B---3--:R-:W-:-:S03]  /*0980*/  FADD R25, R25, -R0 ;  /* 0x8000000019197221 */ /* 0x008fc60000000000 */
[-C--:B------:R-:W-:Y:S01]  /*0990*/  FFMA.RM R9, R6, R13.reuse, 12582913 ;  /* 0x4b40000106097423 */ /* 0x080fe2000000400d */
[-C--:B------:R-:W-:Y:S01]  /*09a0*/  FFMA.SAT R6, R25, R12.reuse, 0.5 ;  /* 0x3f00000019067423 */ /* 0x080fe2000000200c */
[--C-:B----4-:R-:W-:Y:S02]  /*09b0*/  FADD R21, R21, -R0.reuse ;  /* 0x8000000015157221 */ /* 0x110fe40000000000 */
[----:B------:R-:W-:Y:S01]  /*09c0*/  FADD R8, R9, -12583039 ;  /* 0xcb40007f09087421 */ /* 0x000fe20000000000 */
[-C--:B------:R-:W-:Y:S01]  /*09d0*/  FFMA.RM R6, R6, R13.reuse, 12582913 ;  /* 0x4b40000106067423 */ /* 0x080fe2000000400d */
[-C--:B------:R-:W-:Y:S01]  /*09e0*/  FFMA.SAT R14, R21, R12.reuse, 0.5 ;  /* 0x3f000000150e7423 */ /* 0x080fe2000000200c */
[----:B------:R-:W-:Y:S01]  /*09f0*/  FADD R23, R23, -R0 ;  /* 0x8000000017177221 */ /* 0x000fe20000000000 */
[----:B------:R-:W-:Y:S01]  /*0a00*/  FFMA R8, R7, 1.4426950216293334961, -R8 ;  /* 0x3fb8aa3b07087823 */ /* 0x000fe20000000808 */
[C---:B------:R-:W-:Y:S01]  /*0a10*/  FADD R10, R6.reuse, -12583039 ;  /* 0xcb40007f060a7421 */ /* 0x040fe20000000000 */
[----:B------:R-:W-:Y:S01]  /*0a20*/  SHF.L.U32 R6, R6, 0x17, RZ ;  /* 0x0000001706067819 */ /* 0x000fe200000006ff */
[----:B------:R-:W-:Y:S01]  /*0a30*/  FFMA.SAT R18, R23, R12, 0.5 ;  /* 0x3f00000017127423 */ /* 0x000fe2000000200c */
[----:B------:R-:W-:Y:S01]  /*0a40*/  FFMA R8, R7, 1.925963033500011079e-08, R8 ;  /* 0x32a5706007087823 */ /* 0x000fe20000000008 */
[----:B------:R-:W-:Y:S01]  /*0a50*/  FFMA.RM R7, R14, R13, 12582913 ;  /* 0x4b4000010e077423 */ /* 0x000fe2000000400d */
[----:B------:R-:W-:-:S03]  /*0a60*/  FFMA R10, R25, 1.4426950216293334961, -R10 ;  /* 0x3fb8aa3b190a7823 */ /* 0x000fc6000000080a */
[----:B------:R-:W-:Y:S01]  /*0a70*/  FADD R14, R7, -12583039 ;  /* 0xcb40007f070e7421 */ /* 0x000fe20000000000 */
[----:B------:R-:W-:Y:S01]  /*0a80*/  FFMA R16, R25, 1.925963033500011079e-08, R10 ;  /* 0x32a5706019107823 */ /* 0x000fe2000000000a */
[----:B------:R-:W-:Y:S01]  /*0a90*/  FADD R25, R11, -R0 ;  /* 0x800000000b197221 */ /* 0x000fe20000000000 */
[-C--:B------:R-:W-:Y:S01]  /*0aa0*/  FFMA.RM R10, R18, R13.reuse, 12582913 ;  /* 0x4b400001120a7423 */ /* 0x080fe2000000400d */
[----:B------:R-:W-:Y:S01]  /*0ab0*/  FFMA R14, R21, 1.4426950216293334961, -R14 ;  /* 0x3fb8aa3b150e7823 */ /* 0x000fe2000000080e */
[----:B------:R-:W0:Y:S01]  /*0ac0*/  MUFU.EX2 R8, R8 ;  /* 0x0000000800087308 */ /* 0x000e220000000800 */
[----:B------:R-:W-:Y:S01]  /*0ad0*/  FFMA.SAT R22, R25, R12, 0.5 ;  /* 0x3f00000019167423 */ /* 0x000fe2000000200c */
[----:B------:R-:W-:Y:S01]  /*0ae0*/  FADD R18, R10, -12583039 ;  /* 0xcb40007f0a127421 */ /* 0x000fe20000000000 */
[----:B------:R-:W-:Y:S01]  /*0af0*/  FFMA R20, R21, 1.925963033500011079e-08, R14 ;  /* 0x32a5706015147823 */ /* 0x000fe2000000000e */
[----:B------:R-:W-:Y:S01]  /*0b00*/  FADD R21, R15, -R0 ;  /* 0x800000000f157221 */ /* 0x000fe20000000000 */
[----:B------:R-:W-:Y:S01]  /*0b10*/  FFMA.RM R14, R22, R13, 12582913 ;  /* 0x4b400001160e7423 */ /* 0x000fe2000000400d */
[----:B------:R-:W-:-:S02]  /*0b20*/  FFMA R18, R23, 1.4426950216293334961, -R18 ;  /* 0x3fb8aa3b17127823 */ /* 0x000fc40000000812 */
[-C--:B------:R-:W-:Y:S01]  /*0b30*/  FFMA.SAT R26, R21, R12.reuse, 0.5 ;  /* 0x3f000000151a7423 */ /* 0x080fe2000000200c */
[----:B------:R-:W-:Y:S01]  /*0b40*/  FADD R24, R14, -12583039 ;  /* 0xcb40007f0e187421 */ /* 0x000fe20000000000 */
[----:B------:R-:W-:Y:S01]  /*0b50*/  FFMA R22, R23, 1.925963033500011079e-08, R18 ;  /* 0x32a5706017167823 */ /* 0x000fe20000000012 */
[----:B------:R-:W-:Y:S01]  /*0b60*/  FADD R23, R19, -R0 ;  /* 0x8000000013177221 */ /* 0x000fe20000000000 */
[-C--:B------:R-:W-:Y:S01]  /*0b70*/  FFMA.RM R18, R26, R13.reuse, 12582913 ;  /* 0x4b4000011a127423 */ /* 0x080fe2000000400d */
[----:B------:R-:W-:Y:S01]  /*0b80*/  FFMA R24, R25, 1.4426950216293334961, -R24 ;  /* 0x3fb8aa3b19187823 */ /* 0x000fe20000000818 */
[----:B------:R-:W1:Y:S01]  /*0b90*/  MUFU.EX2 R11, R16 ;  /* 0x00000010000b7308 */ /* 0x000e620000000800 */
[-C--:B------:R-:W-:Y:S01]  /*0ba0*/  FFMA.SAT R28, R23, R12.reuse, 0.5 ;  /* 0x3f000000171c7423 */ /* 0x080fe2000000200c */
[----:B------:R-:W-:Y:S01]  /*0bb0*/  FADD R26, R18, -12583039 ;  /* 0xcb40007f121a7421 */ /* 0x000fe20000000000 */
[----:B------:R-:W-:Y:S01]  /*0bc0*/  FFMA R24, R25, 1.925963033500011079e-08, R24 ;  /* 0x32a5706019187823 */ /* 0x000fe20000000018 */
[----:B------:R-:W-:Y:S01]  /*0bd0*/  FADD R25, R17, -R0 ;  /* 0x8000000011197221 */ /* 0x000fe20000000000 */
[-C--:B------:R-:W-:Y:S01]  /*0be0*/  FFMA.RM R19, R28, R13.reuse, 12582913 ;  /* 0x4b4000011c137423 */ /* 0x080fe2000000400d */
[----:B------:R-:W-:Y:S01]  /*0bf0*/  FFMA R26, R21, 1.4426950216293334961, -R26 ;  /* 0x3fb8aa3b151a7823 */ /* 0x000fe2000000081a */
[----:B------:R-:W-:Y:S01]  /*0c00*/  SHF.L.U32 R14, R14, 0x17, RZ ;  /* 0x000000170e0e7819 */ /* 0x000fe200000006ff */
[----:B------:R-:W-:Y:S01]  /*0c10*/  FFMA.SAT R28, R25, R12, 0.5 ;  /* 0x3f000000191c7423 */ /* 0x000fe2000000200c */
[----:B------:R2:W3:Y:S01]  /*0c20*/  MUFU.EX2 R15, R20 ;  /* 0x00000014000f7308 */ /* 0x0004e20000000800 */
[----:B------:R-:W-:Y:S01]  /*0c30*/  FFMA R12, R21, 1.925963033500011079e-08, R26 ;  /* 0x32a57060150c7823 */ /* 0x000fe2000000001a */
[----:B------:R-:W-:Y:S01]  /*0c40*/  SHF.L.U32 R21, R9, 0x17, RZ ;  /* 0x0000001709157819 */ /* 0x000fe200000006ff */
[----:B------:R-:W-:-:S04]  /*0c50*/  FFMA.RM R13, R28, R13, 12582913 ;  /* 0x4b4000011c0d7423 */ /* 0x000fc8000000400d */
[----:B0-----:R-:W-:Y:S01]  /*0c60*/  FMUL R8, R21, R8 ;  /* 0x0000000815087220 */ /* 0x001fe20000400000 */
[----:B------:R0:W4:Y:S01]  /*0c70*/  MUFU.EX2 R16, R22 ;  /* 0x0000001600107308 */ /* 0x0001220000000800 */
[----:B--2---:R-:W-:Y:S01]  /*0c80*/  FADD R20, R19, -12583039 ;  /* 0xcb40007f13147421 */ /* 0x004fe20000000000 */
[----:B-1----:R-:W-:Y:S01]  /*0c90*/  FMUL R11, R6, R11 ;  /* 0x0000000b060b7220 */ /* 0x002fe20000400000 */
[----:B------:R-:W-:Y:S01]  /*0ca0*/  FADD R6, R8, R3 ;  /* 0x0000000308067221 */ /* 0x000fe20000000000 */
[----:B------:R-:W-:Y:S01]  /*0cb0*/  SHF.L.U32 R21, R18, 0x17, RZ ;  /* 0x0000001712157819 */ /* 0x000fe200000006ff */
[----:B------:R-:W-:Y:S01]  /*0cc0*/  FFMA R20, R23, 1.4426950216293334961, -R20 ;  /* 0x3fb8aa3b17147823 */ /* 0x000fe20000000814 */
[C---:B------:R-:W-:Y:S01]  /*0cd0*/  SHF.L.U32 R18, R13.reuse, 0x17, RZ ;  /* 0x000000170d127819 */ /* 0x040fe200000006ff */
[----:B------:R-:W-:Y:S01]  /*0ce0*/  FADD R6, R6, R11 ;  /* 0x0000000b06067221 */ /* 0x000fe20000000000 */
[----:B------:R-:W1:Y:S01]  /*0cf0*/  MUFU.EX2 R17, R24 ;  /* 0x0000001800117308 */ /* 0x000e620000000800 */
[----:B0-----:R-:W-:Y:S01]  /*0d00*/  FADD R22, R13, -12583039 ;  /* 0xcb40007f0d167421 */ /* 0x001fe20000000000 */
[----:B------:R-:W-:Y:S01]  /*0d10*/  FFMA R23, R23, 1.925963033500011079e-08, R20 ;  /* 0x32a5706017177823 */ /* 0x000fe20000000014 */
[----:B------:R-:W-:Y:S01]  /*0d20*/  SHF.L.U32 R20, R7, 0x17, RZ ;  /* 0x0000001707147819 */ /* 0x000fe200000006ff */
[----:B------:R-:W-:Y:S01]  /*0d30*/  STG.E desc[UR8][R4.64+-0xc], R11 ;  /* 0xfffff40b04007986 */ /* 0x000fe2000c101908 */
[----:B------:R-:W-:Y:S01]  /*0d40*/  FFMA R22, R25, 1.4426950216293334961, -R22 ;  /* 0x3fb8aa3b19167823 */ /* 0x000fe20000000816 */
[----:B------:R-:W-:-:S02]  /*0d50*/  SHF.L.U32 R7, R10, 0x17, RZ ;  /* 0x000000170a077819 */ /* 0x000fc400000006ff */
[----:B------:R-:W0:Y:S01]  /*0d60*/  MUFU.EX2 R12, R12 ;  /* 0x0000000c000c7308 */ /* 0x000e220000000800 */
[----:B------:R-:W-:Y:S01]  /*0d70*/  FFMA R22, R25, 1.925963033500011079e-08, R22 ;  /* 0x32a5706019167823 */ /* 0x000fe20000000016 */
[----:B------:R-:W-:Y:S01]  /*0d80*/  SHF.L.U32 R10, R19, 0x17, RZ ;  /* 0x00000017130a7819 */ /* 0x000fe200000006ff */
[----:B---3--:R-:W-:Y:S01]  /*0d90*/  FMUL R15, R20, R15 ;  /* 0x0000000f140f7220 */ /* 0x008fe20000400000 */
[----:B----4-:R-:W-:Y:S01]  /*0da0*/  FMUL R7, R7, R16 ;  /* 0x0000001007077220 */ /* 0x010fe20000400000 */
[----:B------:R2:W-:Y:S02]  /*0db0*/  STG.E desc[UR8][R4.64+-0x10], R8 ;  /* 0xfffff00804007986 */ /* 0x0005e4000c101908 */
[----:B------:R-:W-:Y:S01]  /*0dc0*/  FADD R6, R6, R15 ;  /* 0x0000000f06067221 */ /* 0x000fe20000000000 */
[----:B------:R-:W3:Y:S01]  /*0dd0*/  MUFU.EX2 R9, R23 ;  /* 0x0000001700097308 */ /* 0x000ee20000000800 */
[----:B-1----:R-:W-:Y:S01]  /*0de0*/  FMUL R17, R14, R17 ;  /* 0x000000110e117220 */ /* 0x002fe20000400000 */
[----:B------:R-:W-:Y:S01]  /*0df0*/  STG.E desc[UR8][R4.64+-0x8], R15 ;  /* 0xfffff80f04007986 */ /* 0x000fe2000c101908 */
[----:B------:R-:W-:-:S03]  /*0e00*/  FADD R6, R6, R7 ;  /* 0x0000000706067221 */ /* 0x000fc60000000000 */
[----:B------:R-:W-:Y:S01]  /*0e10*/  STG.E desc[UR8][R4.64], R17 ;  /* 0x0000001104007986 */ /* 0x000fe2000c101908 */
[----:B------:R-:W-:Y:S01]  /*0e20*/  FADD R6, R6, R17 ;  /* 0x0000001106067221 */ /* 0x000fe20000000000 */
[----:B------:R-:W1:Y:S01]  /*0e30*/  MUFU.EX2 R3, R22 ;  /* 0x0000001600037308 */ /* 0x000e620000000800 */
[----:B0-----:R-:W-:Y:S01]  /*0e40*/  FMUL R21, R21, R12 ;  /* 0x0000000c15157220 */ /* 0x001fe20000400000 */
[----:B--2---:R-:W-:Y:S01]  /*0e50*/  IADD3 R8, P0, PT, R4, 0x20, RZ ;  /* 0x0000002004087810 */ /* 0x004fe20007f1e0ff */
[----:B------:R0:W-:Y:S02]  /*0e60*/  STG.E desc[UR8][R4.64+-0x4], R7 ;  /* 0xfffffc0704007986 */ /* 0x0001e4000c101908 */
[----:B------:R-:W-:Y:S02]  /*0e70*/  FADD R6, R6, R21 ;  /* 0x0000001506067221 */ /* 0x000fe40000000000 */
[----:B------:R2:W-:Y:S01]  /*0e80*/  STG.E desc[UR8][R4.64+0x4], R21 ;  /* 0x0000041504007986 */ /* 0x0005e2000c101908 */
[----:B---3--:R-:W-:-:S04]  /*0e90*/  FMUL R9, R10, R9 ;  /* 0x000000090a097220 */ /* 0x008fc80000400000 */
[----:B------:R-:W-:Y:S01]  /*0ea0*/  FADD R6, R6, R9 ;  /* 0x0000000906067221 */ /* 0x000fe20000000000 */
[----:B------:R2:W-:Y:S01]  /*0eb0*/  STG.E desc[UR8][R4.64+0x8], R9 ;  /* 0x0000080904007986 */ /* 0x0005e2000c101908 */
[----:B0-----:R-:W-:Y:S01]  /*0ec0*/  IADD3.X R7, PT, PT, RZ, R5, RZ, P0, !PT ;  /* 0x00000005ff077210 */ /* 0x001fe200007fe4ff */
[----:B-1----:R-:W-:-:S04]  /*0ed0*/  FMUL R11, R18, R3 ;  /* 0x00000003120b7220 */ /* 0x002fc80000400000 */
[----:B------:R-:W-:Y:S01]  /*0ee0*/  FADD R3, R6, R11 ;  /* 0x0000000b06037221 */ /* 0x000fe20000000000 */
[----:B------:R2:W-:Y:S01]  /*0ef0*/  STG.E desc[UR8][R4.64+0xc], R11 ;  /* 0x00000c0b04007986 */ /* 0x0005e2000c101908 */
[----:B------:R-:W-:Y:S05]  /*0f00*/  BRA.U UP1, `(.L_x_33) ;  /* 0xfffffff9015c7547 */ /* 0x000fea000b83ffff */
.L_x_32:
[----:B------:R-:W-:Y:S05]  /*0f10*/  BRA.U !UP0, `(.L_x_31) ;  /* 0x0000000508e87547 */ /* 0x000fea000b800000 */
[----:B------:R-:W0:Y:S01]  /*0f20*/  LDCU UR5, c[0x0][0x38c] ;  /* 0x00007180ff0577ac */ /* 0x000e220008000800 */
[----:B------:R-:W-:Y:S02]  /*0f30*/  UISETP.GE.U32.AND UP0, UPT, UR6, 0x4, UPT ;  /* 0x000000040600788c */ /* 0x000fe4000bf06070 */
[----:B0-----:R-:W-:-:S04]  /*0f40*/  ULOP3.LUT UR7, UR5, 0x3, URZ, 0xc0, !UPT ;  /* 0x0000000305077892 */ /* 0x001fc8000f8ec0ff */
[----:B------:R-:W-:-:S03]  /*0f50*/  UISETP.NE.AND UP1, UPT, UR7, URZ, UPT ;  /* 0x000000ff0700728c */ /* 0x000fc6000bf25270 */
[----:B------:R-:W-:Y:S08]  /*0f60*/  BRA.U !UP0, `(.L_x_34) ;  /* 0x0000000108ec7547 */ /* 0x000ff0000b800000 */
[----:B--2---:R-:W0:Y:S01]  /*0f70*/  LDC.64 R4, c[0x0][0x380] ;  /* 0x0000e000ff047b82 */ /* 0x004e220000000a00 */
[----:B------:R-:W-:-:S05]  /*0f80*/  IADD3 R7, PT, PT, R2, UR4, RZ ;  /* 0x0000000402077c10 */ /* 0x000fca000fffe0ff */
[----:B0-----:R-:W-:-:S05]  /*0f90*/  IMAD.WIDE.U32 R4, R7, 0x4, R4 ;  /* 0x0000000407047825 */ /* 0x001fca00078e0004 */
[----:B------:R-:W2:Y:S01]  /*0fa0*/  LDG.E R7, desc[UR8][R4.64] ;  /* 0x0000000804077981 */ /* 0x000ea2000c1e1900 */
[----:B------:R-:W-:Y:S01]  /*0fb0*/  HFMA2 R9, -RZ, RZ, 0.96630859375, -0.0022525787353515625 ;  /* 0x3bbb989dff097431 */ /* 0x000fe200000001ff */
[----:B------:R-:W-:Y:S02]  /*0fc0*/  MOV R8, 0x437c0000 ;  /* 0x437c000000087802 */ /* 0x000fe40000000f00 */
[----:B------:R-:W-:-:S04]  /*0fd0*/  IADD3 R12, P0, PT, R2, UR4, RZ ;  /* 0x00000004020c7c10 */ /* 0x000fc8000ff1e0ff */
[----:B------:R-:W-:Y:S01]  /*0fe0*/  IADD3.X R14, PT, PT, RZ, RZ, RZ, P0, !PT ;  /* 0x000000ffff0e7210 */ /* 0x000fe200007fe4ff */
[----:B--2--5:R-:W-:-:S04]  /*0ff0*/  FADD R10, R7, -R0 ;  /* 0x80000000070a7221 */ /* 0x024fc80000000000 */
[----:B------:R-:W-:-:S04]  /*1000*/  FFMA.SAT R7, R10, R9, 0.5 ;  /* 0x3f0000000a077423 */ /* 0x000fc80000002009 */
[----:B------:R-:W-:Y:S02]  /*1010*/  FFMA.RM R11, R7, R8, 12582913 ;  /* 0x4b400001070b7423 */ /* 0x000fe40000004008 */
[----:B------:R-:W0:Y:S02]  /*1020*/  LDC.64 R6, c[0x0][0x380] ;  /* 0x0000e000ff067b82 */ /* 0x000e240000000a00 */
[----:B------:R-:W-:-:S04]  /*1030*/  FADD R13, R11, -12583039 ;  /* 0xcb40007f0b0d7421 */ /* 0x000fc80000000000 */
[----:B------:R-:W-:-:S04]  /*1040*/  FFMA R13, R10, 1.4426950216293334961, -R13 ;  /* 0x3fb8aa3b0a0d7823 */ /* 0x000fc8000000080d */
[----:B------:R-:W-:Y:S01]  /*1050*/  FFMA R13, R10, 1.925963033500011079e-08, R13 ;  /* 0x32a570600a0d7823 */ /* 0x000fe2000000000d */
[----:B------:R-:W-:-:S05]  /*1060*/  SHF.L.U32 R10, R11, 0x17, RZ ;  /* 0x000000170b0a7819 */ /* 0x000fca00000006ff */
[----:B------:R-:W1:Y:S01]  /*1070*/  MUFU.EX2 R13, R13 ;  /* 0x0000000d000d7308 */ /* 0x000e620000000800 */
[----:B0-----:R-:W-:-:S04]  /*1080*/  LEA R6, P0, R12, R6, 0x2 ;  /* 0x000000060c067211 */ /* 0x001fc800078010ff */
[----:B------:R-:W-:Y:S01]  /*1090*/  LEA.HI.X R7, R12, R7, R14, 0x2, P0 ;  /* 0x000000070c077211 */ /* 0x000fe200000f140e */
[----:B-1----:R-:W-:-:S05]  /*10a0*/  FMUL R10, R10, R13 ;  /* 0x0000000d0a0a7220 */ /* 0x002fca0000400000 */
[----:B------:R0:W-:Y:S04]  /*10b0*/  STG.E desc[UR8][R4.64], R10 ;  /* 0x0000000a04007986 */ /* 0x0001e8000c101908 */
[----:B------:R-:W2:Y:S04]  /*10c0*/  LDG.E R11, desc[UR8][R6.64+0x4] ;  /* 0x00000408060b7981 */ /* 0x000ea8000c1e1900 */
[----:B------:R-:W3:Y:S04]  /*10d0*/  LDG.E R15, desc[UR8][R6.64+0x8] ;  /* 0x00000808060f7981 */ /* 0x000ee8000c1e1900 */
[----:B------:R-:W4:Y:S01]  /*10e0*/  LDG.E R17, desc[UR8][R6.64+0xc] ;  /* 0x00000c0806117981 */ /* 0x000f22000c1e1900 */
[----:B------:R-:W-:Y:S01]  /*10f0*/  FADD R3, R3, R10 ;  /* 0x0000000a03037221 */ /* 0x000fe20000000000 */
[----:B------:R-:W-:Y:S01]  /*1100*/  UIADD3 UR4, UPT, UPT, UR4, 0x4, URZ ;  /* 0x0000000404047890 */ /* 0x000fe2000fffe0ff */
[--C-:B--2---:R-:W-:Y:S01]  /*1110*/  FADD R12, R11, -R0.reuse ;  /* 0x800000000b0c7221 */ /* 0x104fe20000000000 */
[----:B---3--:R-:W-:-:S03]  /*1120*/  FADD R14, R15, -R0 ;  /* 0x800000000f0e7221 */ /* 0x008fc60000000000 */
[-C--:B------:R-:W-:Y:S01]  /*1130*/  FFMA.SAT R11, R12, R9.reuse, 0.5 ;  /* 0x3f0000000c0b7423 */ /* 0x080fe20000002009 */
[----:B----4-:R-:W-:Y:S01]  /*1140*/  FADD R16, R17, -R0 ;  /* 0x8000000011107221 */ /* 0x010fe20000000000 */
[-C--:B------:R-:W-:Y:S02]  /*1150*/  FFMA.SAT R15, R14, R9.reuse, 0.5 ;  /* 0x3f0000000e0f7423 */ /* 0x080fe40000002009 */
[-C--:B------:R-:W-:Y:S01]  /*1160*/  FFMA.RM R11, R11, R8.reuse, 12582913 ;  /* 0x4b4000010b0b7423 */ /* 0x080fe20000004008 */
[----:B------:R-:W-:Y:S01]  /*1170*/  FFMA.SAT R9, R16, R9, 0.5 ;  /* 0x3f00000010097423 */ /* 0x000fe20000002009 */
[-C--:B------:R-:W-:Y:S02]  /*1180*/  FFMA.RM R15, R15, R8.reuse, 12582913 ;  /* 0x4b4000010f0f7423 */ /* 0x080fe40000004008 */
[C---:B------:R-:W-:Y:S01]  /*1190*/  FADD R13, R11.reuse, -12583039 ;  /* 0xcb40007f0b0d7421 */ /* 0x040fe20000000000 */
[----:B------:R-:W-:Y:S01]  /*11a0*/  SHF.L.U32 R11, R11, 0x17, RZ ;  /* 0x000000170b0b7819 */ /* 0x000fe200000006ff */
[----:B------:R-:W-:Y:S01]  /*11b0*/  FFMA.RM R9, R9, R8, 12582913 ;  /* 0x4b40000109097423 */ /* 0x000fe20000004008 */
[C---:B0-----:R-:W-:Y:S01]  /*11c0*/  FADD R5, R15.reuse, -12583039 ;  /* 0xcb40007f0f057421 */ /* 0x041fe20000000000 */
[----:B------:R-:W-:Y:S01]  /*11d0*/  FFMA R13, R12, 1.4426950216293334961, -R13 ;  /* 0x3fb8aa3b0c0d7823 */ /* 0x000fe2000000080d */
[----:B------:R-:W-:Y:S01]  /*11e0*/  SHF.L.U32 R15, R15, 0x17, RZ ;  /* 0x000000170f0f7819 */ /* 0x000fe200000006ff */
[C---:B------:R-:W-:Y:S01]  /*11f0*/  FADD R17, R9.reuse, -12583039 ;  /* 0xcb40007f09117421 */ /* 0x040fe20000000000 */
[----:B------:R-:W-:Y:S01]  /*1200*/  FFMA R5, R14, 1.4426950216293334961, -R5 ;  /* 0x3fb8aa3b0e057823 */ /* 0x000fe20000000805 */
[----:B------:R-:W-:Y:S01]  /*1210*/  FFMA R13, R12, 1.925963033500011079e-08, R13 ;  /* 0x32a570600c0d7823 */ /* 0x000fe2000000000d */
[----:B------:R-:W-:Y:S01]  /*1220*/  SHF.L.U32 R9, R9, 0x17, RZ ;  /* 0x0000001709097819 */ /* 0x000fe200000006ff */
[----:B------:R-:W-:Y:S01]  /*1230*/  FFMA R17, R16, 1.4426950216293334961, -R17 ;  /* 0x3fb8aa3b10117823 */ /* 0x000fe20000000811 */
[----:B------:R-:W-:Y:S01]  /*1240*/  FFMA R5, R14, 1.925963033500011079e-08, R5 ;  /* 0x32a570600e057823 */ /* 0x000fe20000000005 */
[----:B------:R-:W0:Y:S02]  /*1250*/  MUFU.EX2 R4, R13 ;  /* 0x0000000d00047308 */ /* 0x000e240000000800 */
[----:B------:R-:W-:-:S06]  /*1260*/  FFMA R17, R16, 1.925963033500011079e-08, R17 ;  /* 0x32a5706010117823 */ /* 0x000fcc0000000011 */
[----:B------:R-:W1:Y:S08]  /*1270*/  MUFU.EX2 R8, R5 ;  /* 0x0000000500087308 */ /* 0x000e700000000800 */
[----:B------:R-:W2:Y:S01]  /*1280*/  MUFU.EX2 R12, R17 ;  /* 0x00000011000c7308 */ /* 0x000ea20000000800 */
[----:B0-----:R-:W-:-:S04]  /*1290*/  FMUL R4, R11, R4 ;  /* 0x000000040b047220 */ /* 0x001fc80000400000 */
[----:B------:R-:W-:Y:S01]  /*12a0*/  FADD R3, R3, R4 ;  /* 0x0000000403037221 */ /* 0x000fe20000000000 */
[----:B------:R0:W-:Y:S01]  /*12b0*/  STG.E desc[UR8][R6.64+0x4], R4 ;  /* 0x0000040406007986 */ /* 0x0001e2000c101908 */
[----:B-1----:R-:W-:-:S04]  /*12c0*/  FMUL R8, R15, R8 ;  /* 0x000000080f087220 */ /* 0x002fc80000400000 */
[----:B------:R-:W-:Y:S01]  /*12d0*/  FADD R3, R3, R8 ;  /* 0x0000000803037221 */ /* 0x000fe20000000000 */
[----:B------:R0:W-:Y:S01]  /*12e0*/  STG.E desc[UR8][R6.64+0x8], R8 ;  /* 0x0000080806007986 */ /* 0x0001e2000c101908 */
[----:B--2---:R-:W-:-:S04]  /*12f0*/  FMUL R9, R9, R12 ;  /* 0x0000000c09097220 */ /* 0x004fc80000400000 */
[----:B------:R-:W-:Y:S01]  /*1300*/  FADD R3, R3, R9 ;  /* 0x0000000903037221 */ /* 0x000fe20000000000 */
[----:B------:R0:W-:Y:S06]  /*1310*/  STG.E desc[UR8][R6.64+0xc], R9 ;  /* 0x00000c0906007986 */ /* 0x0001ec000c101908 */
.L_x_34:
[----:B------:R-:W-:Y:S05]  /*1320*/  BRA.U !UP1, `(.L_x_31) ;  /* 0x0000000109e47547 */ /* 0x000fea000b800000 */
[----:B------:R-:W-:Y:S02]  /*1330*/  UISETP.NE.AND UP0, UPT, UR7, 0x1, UPT ;  /* 0x000000010700788c */ /* 0x000fe4000bf05270 */
[----:B------:R-:W-:-:S04]  /*1340*/  ULOP3.LUT UR5, UR5, 0x1, URZ, 0xc0, !UPT ;  /* 0x0000000105057892 */ /* 0x000fc8000f8ec0ff */
[----:B------:R-:W-:-:S03]  /*1350*/  UISETP.NE.U32.AND UP1, UPT, UR5, 0x1, UPT ;  /* 0x000000010500788c */ /* 0x000fc6000bf25070 */
[----:B------:R-:W-:Y:S08]  /*1360*/  BRA.U !UP0, `(.L_x_35) ;  /* 0x00000001088c7547 */ /* 0x000ff0000b800000 */
[----:B0-2---:R-:W0:Y:S01]  /*1370*/  LDC.64 R4, c[0x0][0x380] ;  /* 0x0000e000ff047b82 */ /* 0x005e220000000a00 */
        /* <DEDUP_REMOVED lines=11> */
[C---:B------:R-:W-:Y:S01]  /*1430*/  FADD R11, R9.reuse, -12583039 ;  /* 0xcb40007f090b7421 */ /* 0x040fe20000000000 */
[----:B------:R-:W-:-:S03]  /*1440*/  SHF.L.U32 R9, R9, 0x17, RZ ;  /* 0x0000001709097819 */ /* 0x000fc600000006ff */
[----:B------:R-:W-:-:S04]  /*1450*/  FFMA R11, R8, 1.4426950216293334961, -R11 ;  /* 0x3fb8aa3b080b7823 */ /* 0x000fc8000000080b */
[----:B------:R-:W-:-:S04]  /*1460*/  FFMA R11, R8, 1.925963033500011079e-08, R11 ;  /* 0x32a57060080b7823 */ /* 0x000fc8000000000b */
[----:B------:R-:W1:Y:S01]  /*1470*/  MUFU.EX2 R8, R11 ;  /* 0x0000000b00087308 */ /* 0x000e620000000800 */
[----:B0-----:R-:W-:-:S04]  /*1480*/  LEA R6, P0, R12, R6, 0x2 ;  /* 0x000000060c067211 */ /* 0x001fc800078010ff */
[----:B------:R-:W-:Y:S01]  /*1490*/  LEA.HI.X R7, R12, R7, R14, 0x2, P0 ;  /* 0x000000070c077211 */ /* 0x000fe200000f140e */
[----:B-1----:R-:W-:-:S05]  /*14a0*/  FMUL R8, R9, R8 ;  /* 0x0000000809087220 */ /* 0x002fca0000400000 */
[----:B------:R1:W-:Y:S04]  /*14b0*/  STG.E desc[UR8][R4.64], R8 ;  /* 0x0000000804007986 */ /* 0x0003e8000c101908 */
[----:B------:R-:W2:Y:S01]  /*14c0*/  LDG.E R9, desc[UR8][R6.64+0x4] ;  /* 0x0000040806097981 */ /* 0x000ea2000c1e1900 */
[----:B------:R-:W-:Y:S01]  /*14d0*/  FADD R3, R3, R8 ;  /* 0x0000000803037221 */ /* 0x000fe20000000000 */
[----:B------:R-:W-:Y:S01]  /*14e0*/  UIADD3 UR4, UPT, UPT, UR4, 0x2, URZ ;  /* 0x0000000204047890 */ /* 0x000fe2000fffe0ff */
[----:B--2---:R-:W-:-:S04]  /*14f0*/  FADD R9, R9, -R0 ;  /* 0x8000000009097221 */ /* 0x004fc80000000000 */
[----:B------:R-:W-:-:S04]  /*1500*/  FFMA.SAT R10, R9, R10, 0.5 ;  /* 0x3f000000090a7423 */ /* 0x000fc8000000200a */
[----:B------:R-:W-:-:S04]  /*1510*/  FFMA.RM R10, R10, R13, 12582913 ;  /* 0x4b4000010a0a7423 */ /* 0x000fc8000000400d */
[C---:B------:R-:W-:Y:S01]  /*1520*/  FADD R12, R10.reuse, -12583039 ;  /* 0xcb40007f0a0c7421 */ /* 0x040fe20000000000 */
[----:B------:R-:W-:-:S03]  /*1530*/  SHF.L.U32 R10, R10, 0x17, RZ ;  /* 0x000000170a0a7819 */ /* 0x000fc600000006ff */
[----:B------:R-:W-:-:S04]  /*1540*/  FFMA R12, R9, 1.4426950216293334961, -R12 ;  /* 0x3fb8aa3b090c7823 */ /* 0x000fc8000000080c */
[----:B------:R-:W-:-:S04]  /*1550*/  FFMA R12, R9, 1.925963033500011079e-08, R12 ;  /* 0x32a57060090c7823 */ /* 0x000fc8000000000c */
[----:B------:R-:W0:Y:S02]  /*1560*/  MUFU.EX2 R9, R12 ;  /* 0x0000000c00097308 */ /* 0x000e240000000800 */
[----:B0-----:R-:W-:-:S04]  /*1570*/  FMUL R9, R10, R9 ;  /* 0x000000090a097220 */ /* 0x001fc80000400000 */
[----:B------:R-:W-:Y:S01]  /*1580*/  FADD R3, R3, R9 ;  /* 0x0000000903037221 */ /* 0x000fe20000000000 */
[----:B------:R1:W-:Y:S06]  /*1590*/  STG.E desc[UR8][R6.64+0x4], R9 ;  /* 0x0000040906007986 */ /* 0x0003ec000c101908 */
.L_x_35:
[----:B------:R-:W-:Y:S05]  /*15a0*/  BRA.U UP1, `(.L_x_31) ;  /* 0x0000000101447547 */ /* 0x000fea000b800000 */
[----:B012---:R-:W0:Y:S01]  /*15b0*/  LDC.64 R4, c[0x0][0x380] ;  /* 0x0000e000ff047b82 */ /* 0x007e220000000a00 */
[----:B------:R-:W-:-:S05]  /*15c0*/  IADD3 R7, PT, PT, R2, UR4, RZ ;  /* 0x0000000402077c10 */ /* 0x000fca000fffe0ff */
[----:B0-----:R-:W-:-:S05]  /*15d0*/  IMAD.WIDE.U32 R4, R7, 0x4, R4 ;  /* 0x0000000407047825 */ /* 0x001fca00078e0004 */
[----:B------:R-:W2:Y:S01]  /*15e0*/  LDG.E R7, desc[UR8][R4.64] ;  /* 0x0000000804077981 */ /* 0x000ea2000c1e1900 */
[----:B------:R-:W-:Y:S01]  /*15f0*/  HFMA2 R6, -RZ, RZ, 0.96630859375, -0.0022525787353515625 ;  /* 0x3bbb989dff067431 */ /* 0x000fe200000001ff */
[----:B------:R-:W-:Y:S01]  /*1600*/  MOV R9, 0x437c0000 ;  /* 0x437c000000097802 */ /* 0x000fe20000000f00 */
[----:B--2--5:R-:W-:-:S04]  /*1610*/  FADD R7, R7, -R0 ;  /* 0x8000000007077221 */ /* 0x024fc80000000000 */
        /* <DEDUP_REMOVED lines=10> */
.L_x_31:
[----:B01----:R-:W0:Y:S02]  /*16c0*/  LDC R6, c[0x0][0x38c] ;  /* 0x0000e300ff067b82 */ /* 0x003e240000000800 */
[----:B0-----:R-:W-:-:S13]  /*16d0*/  ISETP.GE.AND P0, PT, R6, 0x1, PT ;  /* 0x000000010600780c */ /* 0x001fda0003f06270 */
[----:B------:R-:W-:Y:S05]  /*16e0*/  @!P0 EXIT ;  /* 0x000000000000894d */ /* 0x000fea0003800000 */
[C---:B------:R-:W-:Y:S01]  /*16f0*/  ISETP.GE.U32.AND P0, PT, R6.reuse, 0x10, PT ;  /* 0x000000100600780c */ /* 0x040fe20003f06070 */
[----:B------:R-:W-:Y:S01]  /*1700*/  HFMA2 R7, -RZ, RZ, 0, 0 ;  /* 0x00000000ff077431 */ /* 0x000fe200000001ff */
[----:B------:R-:W-:-:S11]  /*1710*/  LOP3.LUT R8, R6, 0xf, RZ, 0xc0, !PT ;  /* 0x0000000f06087812 */ /* 0x000fd600078ec0ff */
[----:B------:R-:W-:Y:S05]  /*1720*/  @!P0 BRA `(.L_x_36) ;  /* 0x0000000c00b48947 */ /* 0x000fea0003800000 */
[----:B--23--:R-:W0:Y:S01]  /*1730*/  LDC.64 R4, c[0x0][0x380] ;  /* 0x0000e000ff047b82 */ /* 0x00ce220000000a00 */
[----:B------:R-:W-:-:S04]  /*1740*/  LOP3.LUT R7, R6, 0x7ffffff0, RZ, 0xc0, !PT ;  /* 0x7ffffff006077812 */ /* 0x000fc800078ec0ff */
[----:B------:R-:W-:Y:S01]  /*1750*/  IADD3 R6, PT, PT, -R7, RZ, RZ ;  /* 0x000000ff07067210 */ /* 0x000fe20007ffe1ff */
[----:B0-----:R-:W-:-:S03]  /*1760*/  IMAD.WIDE.U32 R4, R2, 0x4, R4 ;  /* 0x0000000402047825 */ /* 0x001fc600078e0004 */
[----:B-----5:R-:W-:-:S04]  /*1770*/  IADD3 R0, P0, PT, R4, 0x20, RZ ;  /* 0x0000002004007810 */ /* 0x020fc80007f1e0ff */
[----:B------:R-:W-:-:S09]  /*1780*/  IADD3.X R11, PT, PT, RZ, R5, RZ, P0, !PT ;  /* 0x00000005ff0b7210 */ /* 0x000fd200007fe4ff */
.L_x_53:
[----:B0-----:R-:W-:Y:S02]  /*1790*/  MOV R4, R0 ;  /* 0x0000000000047202 */ /* 0x001fe40000000f00 */
[----:B------:R-:W-:-:S05]  /*17a0*/  MOV R5, R11 ;  /* 0x0000000b00057202 */ /* 0x000fca0000000f00 */
[----:B------:R-:W2:Y:S01]  /*17b0*/  LDG.E R0, desc[UR8][R4.64+-0x20] ;  /* 0xffffe00804007981 */ /* 0x000ea2000c1e1900 */
[----:B------:R-:W0:Y:S01]  /*17c0*/  MUFU.RCP R10, R3 ;  /* 0x00000003000a7308 */ /* 0x000e220000001000 */
[----:B------:R-:W-:-:S04]  /*17d0*/  IADD3 R6, PT, PT, R6, 0x10, RZ ;  /* 0x0000001006067810 */ /* 0x000fc80007ffe0ff */
[----:B------:R-:W-:Y:S01]  /*17e0*/  ISETP.NE.AND P2, PT, R6, RZ, PT ;  /* 0x000000ff0600720c */ /* 0x000fe20003f45270 */
[----:B0-----:R-:W-:-:S04]  /*17f0*/  FFMA R9, R10, -R3, 1 ;  /* 0x3f8000000a097423 */ /* 0x001fc80000000803 */
[----:B------:R-:W-:Y:S01]  /*1800*/  FFMA R9, R10, R9, R10 ;  /* 0x000000090a097223 */ /* 0x000fe2000000000a */
[----:B--2---:R-:W0:Y:S03]  /*1810*/  FCHK P0, R0, R3 ;  /* 0x0000000300007302 */ /* 0x004e260000000000 */
[----:B------:R-:W-:-:S04]  /*1820*/  FFMA R10, R0, R9, RZ ;  /* 0x00000009000a7223 */ /* 0x000fc800000000ff */
[----:B------:R-:W-:-:S04]  /*1830*/  FFMA R11, R10, -R3, R0 ;  /* 0x800000030a0b7223 */ /* 0x000fc80000000000 */
[----:B------:R-:W-:Y:S01]  /*1840*/  FFMA R9, R9, R11, R10 ;  /* 0x0000000b09097223 */ /* 0x000fe2000000000a */
[----:B0-----:R-:W-:Y:S06]  /*1850*/  @!P0 BRA `(.L_x_37) ;  /* 0x00000000000c8947 */ /* 0x001fec0003800000 */
[----:B------:R-:W-:-:S07]  /*1860*/  MOV R12, 0x1880 ;  /* 0x00001880000c7802 */ /* 0x000fce0000000f00 */
[----:B------:R-:W-:Y:S05]  /*1870*/  CALL.REL.NOINC `($__internal_1_$__cuda_sm3x_div_rn_noftz_f32_slowpath) ;  /* 0x0000001800e07944 */ /* 0x000fea0003c00000 */
[----:B------:R-:W-:-:S07]  /*1880*/  MOV R9, R0 ;  /* 0x0000000000097202 */ /* 0x000fce0000000f00 */
.L_x_37:
[----:B------:R-:W2:Y:S01]  /*1890*/  LDG.E R13, desc[UR8][R4.64+-0x1c] ;  /* 0xffffe408040d7981 */ /* 0x000ea2000c1e1900 */
[----:B------:R-:W0:Y:S01]  /*18a0*/  MUFU.RCP R0, R3 ;  /* 0x0000000300007308 */ /* 0x000e220000001000 */
[----:B------:R-:W-:-:S05]  /*18b0*/  FMNMX R9, R9, 1.0000000116860974231e-07, !PT ;  /* 0x33d6bf9509097809 */ /* 0x000fca0007800000 */
[----:B------:R1:W-:Y:S01]  /*18c0*/  STG.E desc[UR8][R4.64+-0x20], R9 ;  /* 0xffffe00904007986 */ /* 0x0003e2000c101908 */
[----:B0-----:R-:W-:-:S04]  /*18d0*/  FFMA R11, R0, -R3, 1 ;  /* 0x3f800000000b7423 */ /* 0x001fc80000000803 */
[----:B------:R-:W-:Y:S01]  /*18e0*/  FFMA R0, R0, R11, R0 ;  /* 0x0000000b00007223 */ /* 0x000fe20000000000 */
[----:B--2---:R-:W0:Y:S03]  /*18f0*/  FCHK P0, R13, R3 ;  /* 0x000000030d007302 */ /* 0x004e260000000000 */
[----:B------:R-:W-:-:S04]  /*1900*/  FFMA R10, R0, R13, RZ ;  /* 0x0000000d000a7223 */ /* 0x000fc800000000ff */
[----:B------:R-:W-:-:S04]  /*1910*/  FFMA R11, R10, -R3, R13 ;  /* 0x800000030a0b7223 */ /* 0x000fc8000000000d */
[----:B------:R-:W-:Y:S01]  /*1920*/  FFMA R0, R0, R11, R10 ;  /* 0x0000000b00007223 */ /* 0x000fe2000000000a */
[----:B01----:R-:W-:Y:S06]  /*1930*/  @!P0 BRA `(.L_x_38) ;  /* 0x00000000000c8947 */ /* 0x003fec0003800000 */
[----:B------:R-:W-:Y:S02]  /*1940*/  MOV R0, R13 ;  /* 0x0000000d00007202 */ /* 0x000fe40000000f00 */
[----:B------:R-:W-:-:S07]  /*1950*/  MOV R12, 0x1970 ;  /* 0x00001970000c7802 */ /* 0x000fce0000000f00 */
[----:B------:R-:W-:Y:S05]  /*1960*/  CALL.REL.NOINC `($__internal_1_$__cuda_sm3x_div_rn_noftz_f32_slowpath) ;  /* 0x0000001800a47944 */ /* 0x000fea0003c00000 */
.L_x_38:
        /* <DEDUP_REMOVED lines=14> */
.L_x_39:
        /* <DEDUP_REMOVED lines=14> */
.L_x_40:
        /* <DEDUP_REMOVED lines=14> */
.L_x_41:
        /* <DEDUP_REMOVED lines=14> */
.L_x_42:
        /* <DEDUP_REMOVED lines=14> */
.L_x_43:
        /* <DEDUP_REMOVED lines=14> */
.L_x_44:
        /* <DEDUP_REMOVED lines=14> */
.L_x_45:
        /* <DEDUP_REMOVED lines=14> */
.L_x_46:
        /* <DEDUP_REMOVED lines=14> */
.L_x_47:
        /* <DEDUP_REMOVED lines=14> */
.L_x_48:
        /* <DEDUP_REMOVED lines=14> */
.L_x_49:
        /* <DEDUP_REMOVED lines=14> */
.L_x_50:
        /* <DEDUP_REMOVED lines=14> */
.L_x_51:
        /* <DEDUP_REMOVED lines=14> */
.L_x_52:
[----:B------:R-:W-:Y:S02]  /*25b0*/  FMNMX R9, R0, 1.0000000116860974231e-07, !PT ;  /* 0x33d6bf9500097809 */ /* 0x000fe40007800000 */
[----:B------:R-:W-:-:S03]  /*25c0*/  IADD3 R0, P0, PT, R4, 0x40, RZ ;  /* 0x0000004004007810 */ /* 0x000fc60007f1e0ff */
[----:B------:R0:W-:Y:S01]  /*25d0*/  STG.E desc[UR8][R4.64+0x1c], R9 ;  /* 0x00001c0904007986 */ /* 0x0001e2000c101908 */
[----:B------:R-:W-:Y:S01]  /*25e0*/  IADD3.X R11, PT, PT, RZ, R5, RZ, P0, !PT ;  /* 0x00000005ff0b7210 */ /* 0x000fe200007fe4ff */
[----:B------:R-:W-:Y:S08]  /*25f0*/  @P2 BRA `(.L_x_53) ;  /* 0xfffffff000642947 */ /* 0x000ff0000383ffff */
.L_x_36:
[----:B------:R-:W-:-:S13]  /*2600*/  ISETP.NE.AND P0, PT, R8, RZ, PT ;  /* 0x000000ff0800720c */ /* 0x000fda0003f05270 */
[----:B------:R-:W-:Y:S05]  /*2610*/  @!P0 EXIT ;  /* 0x000000000000894d */ /* 0x000fea0003800000 */
[----:B------:R-:W1:Y:S01]  /*2620*/  LDCU UR4, c[0x0][0x38c] ;  /* 0x00007180ff0477ac */ /* 0x000e620008000800 */
[----:B------:R-:W-:Y:S01]  /*2630*/  ISETP.GE.U32.AND P0, PT, R8, 0x8, PT ;  /* 0x000000080800780c */ /* 0x000fe20003f06070 */
[----:B-1----:R-:W-:-:S12]  /*2640*/  ULOP3.LUT UR4, UR4, 0x7, URZ, 0xc0, !UPT ;  /* 0x0000000704047892 */ /* 0x002fd8000f8ec0ff */
[----:B------:R-:W-:Y:S05]  /*2650*/  @!P0 BRA `(.L_x_54) ;  /* 0x0000000400e48947 */ /* 0x000fea0003800000 */
[----:B0-2---:R-:W0:Y:S01]  /*2660*/  LDC.64 R8, c[0x0][0x380] ;  /* 0x0000e000ff087b82 */ /* 0x005e220000000a00 */
[----:B---3--:R-:W-:-:S05]  /*2670*/  IADD3 R5, PT, PT, R2, R7, RZ ;  /* 0x0000000702057210 */ /* 0x008fca0007ffe0ff */
[----:B0-----:R-:W-:-:S05]  /*2680*/  IMAD.WIDE.U32 R8, R5, 0x4, R8 ;  /* 0x0000000405087825 */ /* 0x001fca00078e0008 */
[----:B------:R-:W2:Y:S01]  /*2690*/  LDG.E R11, desc[UR8][R8.64] ;  /* 0x00000008080b7981 */ /* 0x000ea2000c1e1900 */
[----:B-----5:R-:W0:Y:S02]  /*26a0*/  MUFU.RCP R0, R3 ;  /* 0x0000000300007308 */ /* 0x020e240000001000 */
[----:B0-----:R-:W-:-:S04]  /*26b0*/  FFMA R5, R0, -R3, 1 ;  /* 0x3f80000000057423 */ /* 0x001fc80000000803 */
[----:B------:R-:W-:Y:S02]  /*26c0*/  FFMA R0, R0, R5, R0 ;  /* 0x0000000500007223 */ /* 0x000fe40000000000 */
[----:B--2---:R-:W0:Y:S02]  /*26d0*/  FCHK P0, R11, R3 ;  /* 0x000000030b007302 */ /* 0x004e240000000000 */
[----:B------:R-:W-:-:S04]  /*26e0*/  FFMA R4, R0, R11, RZ ;  /* 0x0000000b00047223 */ /* 0x000fc800000000ff */
[----:B------:R-:W-:-:S04]  /*26f0*/  FFMA R5, R4, -R3, R11 ;  /* 0x8000000304057223 */ /* 0x000fc8000000000b */
[----:B------:R-:W-:Y:S01]  /*2700*/  FFMA R0, R0, R5, R4 ;  /* 0x0000000500007223 */ /* 0x000fe20000000004 */
[----:B0-----:R-:W-:Y:S06]  /*2710*/  @!P0 BRA `(.L_x_55) ;  /* 0x00000000000c8947 */ /* 0x001fec0003800000 */
[----:B------:R-:W-:Y:S02]  /*2720*/  MOV R0, R11 ;  /* 0x0000000b00007202 */ /* 0x000fe40000000f00 */
[----:B------:R-:W-:-:S07]  /*2730*/  MOV R12, 0x2750 ;  /* 0x00002750000c7802 */ /* 0x000fce0000000f00 */
[----:B------:R-:W-:Y:S05]  /*2740*/  CALL.REL.NOINC `($__internal_1_$__cuda_sm3x_div_rn_noftz_f32_slowpath) ;  /* 0x0000000c002c7944 */ /* 0x000fea0003c00000 */
.L_x_55:
[----:B------:R-:W0:Y:S01]  /*2750*/  LDC.64 R12, c[0x0][0x380] ;  /* 0x0000e000ff0c7b82 */ /* 0x000e220000000a00 */
[----:B------:R-:W-:Y:S02]  /*2760*/  IADD3 R5, P0, PT, R2, R7, RZ ;  /* 0x0000000702057210 */ /* 0x000fe40007f1e0ff */
[----:B------:R-:W-:Y:S02]  /*2770*/  FMNMX R11, R0, 1.0000000116860974231e-07, !PT ;  /* 0x33d6bf95000b7809 */ /* 0x000fe40007800000 */
[----:B------:R-:W-:-:S03]  /*2780*/  IADD3.X R6, PT, PT, RZ, RZ, RZ, P0, !PT ;  /* 0x000000ffff067210 */ /* 0x000fc600007fe4ff */
[----:B------:R1:W-:Y:S01]  /*2790*/  STG.E desc[UR8][R8.64], R11 ;  /* 0x0000000b08007986 */ /* 0x0003e2000c101908 */
[----:B0-----:R-:W-:-:S04]  /*27a0*/  LEA R4, P0, R5, R12, 0x2 ;  /* 0x0000000c05047211 */ /* 0x001fc800078010ff */
[----:B------:R-:W-:-:S05]  /*27b0*/  LEA.HI.X R5, R5, R13, R6, 0x2, P0 ;  /* 0x0000000d05057211 */ /* 0x000fca00000f1406 */
[----:B------:R-:W2:Y:S01]  /*27c0*/  LDG.E R15, desc[UR8][R4.64+0x4] ;  /* 0x00000408040f7981 */ /* 0x000ea2000c1e1900 */
[----:B------:R-:W0:Y:S02]  /*27d0*/  MUFU.RCP R0, R3 ;  /* 0x0000000300007308 */ /* 0x000e240000001000 */
[----:B0-----:R-:W-:-:S04]  /*27e0*/  FFMA R13, R0, -R3, 1 ;  /* 0x3f800000000d7423 */ /* 0x001fc80000000803 */
[----:B------:R-:W-:Y:S02]  /*27f0*/  FFMA R0, R0, R13, R0 ;  /* 0x0000000d00007223 */ /* 0x000fe40000000000 */
[----:B--2---:R-:W0:Y:S02]  /*2800*/  FCHK P0, R15, R3 ;  /* 0x000000030f007302 */ /* 0x004e240000000000 */
[----:B------:R-:W-:-:S04]  /*2810*/  FFMA R6, R0, R15, RZ ;  /* 0x0000000f00067223 */ /* 0x000fc800000000ff */
[----:B------:R-:W-:-:S04]  /*2820*/  FFMA R13, R6, -R3, R15 ;  /* 0x80000003060d7223 */ /* 0x000fc8000000000f */
[----:B------:R-:W-:Y:S01]  /*2830*/  FFMA R0, R0, R13, R6 ;  /* 0x0000000d00007223 */ /* 0x000fe20000000006 */
[----:B01----:R-:W-:Y:S06]  /*2840*/  @!P0 BRA `(.L_x_56) ;  /* 0x00000000000c8947 */ /* 0x003fec0003800000 */
[----:B------:R-:W-:Y:S02]  /*2850*/  MOV R0, R15 ;  /* 0x0000000f00007202 */ /* 0x000fe40000000f00 */
[----:B------:R-:W-:-:S07]  /*2860*/  MOV R12, 0x2880 ;  /* 0x00002880000c7802 */ /* 0x000fce0000000f00 */
[----:B------:R-:W-:Y:S05]  /*2870*/  CALL.REL.NOINC `($__internal_1_$__cuda_sm3x_div_rn_noftz_f32_slowpath) ;  /* 0x0000000800e07944 */ /* 0x000fea0003c00000 */
.L_x_56:
        /* <DEDUP_REMOVED lines=14> */
.L_x_57:
        /* <DEDUP_REMOVED lines=14> */
.L_x_58:
        /* <DEDUP_REMOVED lines=14> */
.L_x_59:
        /* <DEDUP_REMOVED lines=14> */
.L_x_60:
        /* <DEDUP_REMOVED lines=14> */
.L_x_61:
        /* <DEDUP_REMOVED lines=14> */
.L_x_62:
[----:B------:R-:W-:Y:S02]  /*2dc0*/  FMNMX R9, R0, 1.0000000116860974231e-07, !PT ;  /* 0x33d6bf9500097809 */ /* 0x000fe40007800000 */
[----:B------:R-:W-:-:S03]  /*2dd0*/  IADD3 R7, PT, PT, R7, 0x8, RZ ;  /* 0x0000000807077810 */ /* 0x000fc60007ffe0ff */
[----:B------:R1:W-:Y:S04]  /*2de0*/  STG.E desc[UR8][R4.64+0x1c], R9 ;  /* 0x00001c0904007986 */ /* 0x0003e8000c101908 */
.L_x_54:
[----:B------:R-:W-:-:S13]  /*2df0*/  ISETP.NE.AND P0, PT, RZ, UR4, PT ;  /* 0x00000004ff007c0c */ /* 0x000fda000bf05270 */
[----:B------:R-:W-:Y:S05]  /*2e00*/  @!P0 EXIT ;  /* 0x000000000000894d */ /* 0x000fea0003800000 */
[----:B------:R-:W4:Y:S01]  /*2e10*/  LDCU UR5, c[0x0][0x38c] ;  /* 0x00007180ff0577ac */ /* 0x000f220008000800 */
[----:B------:R-:W-:Y:S02]  /*2e20*/  UISETP.GE.U32.AND UP0, UPT, UR4, 0x4, UPT ;  /* 0x000000040400788c */ /* 0x000fe4000bf06070 */
[----:B----4-:R-:W-:-:S07]  /*2e30*/  ULOP3.LUT UR5, UR5, 0x3, URZ, 0xc0, !UPT ;  /* 0x0000000305057892 */ /* 0x010fce000f8ec0ff */
[----:B------:R-:W-:Y:S05]  /*2e40*/  BRA.U !UP0, `(.L_x_63) ;  /* 0x0000000508047547 */ /* 0x000fea000b800000 */
[----:B012---:R-:W0:Y:S01]  /*2e50*/  LDC.64 R8, c[0x0][0x380] ;  /* 0x0000e000ff087b82 */ /* 0x007e220000000a00 */
        /* <DEDUP_REMOVED lines=14> */
.L_x_64:
        /* <DEDUP_REMOVED lines=19> */
.L_x_65:
        /* <DEDUP_REMOVED lines=14> */
.L_x_66:
        /* <DEDUP_REMOVED lines=14> */
.L_x_67:
[----:B------:R-:W-:Y:S02]  /*3230*/  FMNMX R9, R0, 1.0000000116860974231e-07, !PT ;  /* 0x33d6bf9500097809 */ /* 0x000fe40007800000 */
[----:B------:R-:W-:-:S03]  /*3240*/  IADD3 R7, PT, PT, R7, 0x4, RZ ;  /* 0x0000000407077810 */ /* 0x000fc60007ffe0ff */
[----:B------:R4:W-:Y:S04]  /*3250*/  STG.E desc[UR8][R4.64+0xc], R9 ;  /* 0x00000c0904007986 */ /* 0x0009e8000c101908 */
.L_x_63:
[----:B------:R-:W-:-:S13]  /*3260*/  ISETP.NE.AND P0, PT, RZ, UR5, PT ;  /* 0x00000005ff007c0c */ /* 0x000fda000bf05270 */
[----:B------:R-:W-:Y:S05]  /*3270*/  @!P0 EXIT ;  /* 0x000000000000894d */ /* 0x000fea0003800000 */
[----:B01234-:R-:W0:Y:S01]  /*3280*/  LDC.64 R4, c[0x0][0x380] ;  /* 0x0000e000ff047b82 */ /* 0x01fe220000000a00 */
[----:B------:R-:W-:Y:S01]  /*3290*/  IADD3 R7, PT, PT, R2, R7, RZ ;  /* 0x0000000702077210 */ /* 0x000fe20007ffe0ff */
[----:B------:R-:W-:-:S04]  /*32a0*/  UIADD3 UR4, UPT, UPT, -UR5, URZ, URZ ;  /* 0x000000ff05047290 */ /* 0x000fc8000fffe1ff */
[----:B0-----:R-:W-:-:S08]  /*32b0*/  IMAD.WIDE.U32 R4, R7, 0x4, R4 ;  /* 0x0000000407047825 */ /* 0x001fd000078e0004 */
.L_x_69:
[----:B------:R-:W2:Y:S01]  /*32c0*/  LDG.E R9, desc[UR8][R4.64] ;  /* 0x0000000804097981 */ /* 0x000ea2000c1e1900 */
[----:B-----5:R-:W0:Y:S01]  /*32d0*/  MUFU.RCP R0, R3 ;  /* 0x0000000300007308 */ /* 0x020e220000001000 */
[----:B------:R-:W-:-:S04]  /*32e0*/  UIADD3 UR4, UPT, UPT, UR4, 0x1, URZ ;  /* 0x0000000104047890 */ /* 0x000fc8000fffe0ff */
[----:B------:R-:W-:Y:S01]  /*32f0*/  UISETP.NE.AND UP0, UPT, UR4, URZ, UPT ;  /* 0x000000ff0400728c */ /* 0x000fe2000bf05270 */
[----:B0-----:R-:W-:-:S04]  /*3300*/  FFMA R7, R0, -R3, 1 ;  /* 0x3f80000000077423 */ /* 0x001fc80000000803 */
[----:B------:R-:W-:Y:S01]  /*3310*/  FFMA R0, R0, R7, R0 ;  /* 0x0000000700007223 */ /* 0x000fe20000000000 */
[----:B--2---:R-:W0:Y:S03]  /*3320*/  FCHK P0, R9, R3 ;  /* 0x0000000309007302 */ /* 0x004e260000000000 */
[----:B------:R-:W-:-:S04]  /*3330*/  FFMA R2, R0, R9, RZ ;  /* 0x0000000900027223 */ /* 0x000fc800000000ff */
[----:B------:R-:W-:-:S04]  /*3340*/  FFMA R7, R2, -R3, R9 ;  /* 0x8000000302077223 */ /* 0x000fc80000000009 */
[----:B------:R-:W-:Y:S01]  /*3350*/  FFMA R0, R0, R7, R2 ;  /* 0x0000000700007223 */ /* 0x000fe20000000002 */
[----:B0-----:R-:W-:Y:S06]  /*3360*/  @!P0 BRA `(.L_x_68) ;  /* 0x00000000000c8947 */ /* 0x001fec0003800000 */
[----:B------:R-:W-:Y:S02]  /*3370*/  MOV R0, R9 ;  /* 0x0000000900007202 */ /* 0x000fe40000000f00 */
[----:B------:R-:W-:-:S07]  /*3380*/  MOV R12, 0x33a0 ;  /* 0x000033a0000c7802 */ /* 0x000fce0000000f00 */
[----:B------:R-:W-:Y:S05]  /*3390*/  CALL.REL.NOINC `($__internal_1_$__cuda_sm3x_div_rn_noftz_f32_slowpath) ;  /* 0x0000000000187944 */ /* 0x000fea0003c00000 */
.L_x_68:
[----:B------:R-:W-:-:S05]  /*33a0*/  FMNMX R7, R0, 1.0000000116860974231e-07, !PT ;  /* 0x33d6bf9500077809 */ /* 0x000fca0007800000 */
[----:B------:R0:W-:Y:S02]  /*33b0*/  STG.E desc[UR8][R4.64], R7 ;  /* 0x0000000704007986 */ /* 0x0001e4000c101908 */
[----:B0-----:R-:W-:-:S04]  /*33c0*/  IADD3 R4, P0, PT, R4, 0x4, RZ ;  /* 0x0000000404047810 */ /* 0x001fc80007f1e0ff */
[----:B------:R-:W-:Y:S01]  /*33d0*/  IADD3.X R5, PT, PT, RZ, R5, RZ, P0, !PT ;  /* 0x00000005ff057210 */ /* 0x000fe200007fe4ff */
[----:B------:R-:W-:Y:S08]  /*33e0*/  BRA.U UP0, `(.L_x_69) ;  /* 0xfffffffd00b47547 */ /* 0x000ff0000b83ffff */
[----:B------:R-:W-:Y:S05]  /*33f0*/  EXIT ;  /* 0x000000000000794d */ /* 0x000fea0003800000 */
        .weak           $__internal_1_$__cuda_sm3x_div_rn_noftz_f32_slowpath
        .type           $__internal_1_$__cuda_sm3x_div_rn_noftz_f32_slowpath,@function
        .size           $__internal_1_$__cuda_sm3x_div_rn_noftz_f32_slowpath,(.L_x_80 - $__internal_1_$__cuda_sm3x_div_rn_noftz_f32_slowpath)
$__internal_1_$__cuda_sm3x_div_rn_noftz_f32_slowpath:
[----:B------:R-:W-:Y:S02]  /*3400*/  SHF.R.U32.HI R11, RZ, 0x17, R3 ;  /* 0x00000017ff0b7819 */ /* 0x000fe40000011603 */
[----:B------:R-:W-:Y:S02]  /*3410*/  SHF.R.U32.HI R14, RZ, 0x17, R0 ;  /* 0x00000017ff0e7819 */ /* 0x000fe40000011600 */
[----:B------:R-:W-:Y:S02]  /*3420*/  LOP3.LUT R11, R11, 0xff, RZ, 0xc0, !PT ;  /* 0x000000ff0b0b7812 */ /* 0x000fe400078ec0ff */
[----:B------:R-:W-:Y:S02]  /*3430*/  LOP3.LUT R14, R14, 0xff, RZ, 0xc0, !PT ;  /* 0x000000ff0e0e7812 */ /* 0x000fe400078ec0ff */
[----:B------:R-:W-:Y:S02]  /*3440*/  IADD3 R16, PT, PT, R11, -0x1, RZ ;  /* 0xffffffff0b107810 */ /* 0x000fe40007ffe0ff */
[----:B------:R-:W-:-:S02]  /*3450*/  IADD3 R15, PT, PT, R14, -0x1, RZ ;  /* 0xffffffff0e0f7810 */ /* 0x000fc40007ffe0ff */
[----:B------:R-:W-:Y:S02]  /*3460*/  ISETP.GT.U32.AND P0, PT, R16, 0xfd, PT ;  /* 0x000000fd1000780c */ /* 0x000fe40003f04070 */
[----:B------:R-:W-:Y:S02]  /*3470*/  MOV R13, R3 ;  /* 0x00000003000d7202 */ /* 0x000fe40000000f00 */
[----:B------:R-:W-:-:S13]  /*3480*/  ISETP.GT.U32.OR P0, PT, R15, 0xfd, P0 ;  /* 0x000000fd0f00780c */ /* 0x000fda0000704470 */
[----:B------:R-:W-:Y:S01]  /*3490*/  @!P0 MOV R10, RZ ;  /* 0x000000ff000a8202 */ /* 0x000fe20000000f00 */
        /* <DEDUP_REMOVED lines=19> */
[----:B------:R-:W-:Y:S01]  /*35d0*/  @P0 MOV R10, RZ ;  /* 0x000000ff000a0202 */ /* 0x000fe20000000f00 */
[----:B------:R-:W-:Y:S01]  /*35e0*/  @!P0 FFMA R0, R0, 1.84467440737095516160e+19, RZ ;  /* 0x5f80000000008823 */ /* 0x000fe200000000ff */
[----:B------:R-:W-:Y:S01]  /*35f0*/  @!P0 MOV R10, 0xffffffc0 ;  /* 0xffffffc0000a8802 */ /* 0x000fe20000000f00 */
[----:B------:R-:W-:-:S03]  /*3600*/  @!P1 FFMA R13, R3, 1.84467440737095516160e+19, RZ ;  /* 0x5f800000030d9823 */ /* 0x000fc600000000ff */
[----:B------:R-:W-:-:S07]  /*3610*/  @!P1 IADD3 R10, PT, PT, R10, 0x40, RZ ;  /* 0x000000400a0a9810 */ /* 0x000fce0007ffe0ff */
.L_x_70:
[----:B------:R-:W-:Y:S02]  /*3620*/  LEA R16, R11, 0xc0800000, 0x17 ;  /* 0xc08000000b107811 */ /* 0x000fe400078eb8ff */
[----:B------:R-:W-:Y:S02]  /*3630*/  IADD3 R14, PT, PT, R14, -0x7f, RZ ;  /* 0xffffff810e0e7810 */ /* 0x000fe40007ffe0ff */
[----:B------:R-:W-:-:S03]  /*3640*/  IADD3 R17, PT, PT, -R16, R13, RZ ;  /* 0x0000000d10117210 */ /* 0x000fc60007ffe1ff */
[C---:B------:R-:W-:Y:S01]  /*3650*/  IMAD R0, R14.reuse, -0x800000, R0 ;  /* 0xff8000000e007824 */ /* 0x040fe200078e0200 */
[----:B------:R0:W1:Y:S01]  /*3660*/  MUFU.RCP R16, R17 ;  /* 0x0000001100107308 */ /* 0x0000620000001000 */
[----:B------:R-:W-:Y:S01]  /*3670*/  FADD.FTZ R15, -R17, -RZ ;  /* 0x800000ff110f7221 */ /* 0x000fe20000010100 */
[----:B0-----:R-:W-:-:S04]  /*3680*/  IADD3 R17, PT, PT, R14, 0x7f, -R11 ;  /* 0x0000007f0e117810 */ /* 0x001fc80007ffe80b */
[----:B------:R-:W-:Y:S01]  /*3690*/  IADD3 R17, PT, PT, R17, R10, RZ ;  /* 0x0000000a11117210 */ /* 0x000fe20007ffe0ff */
[----:B-1----:R-:W-:-:S04]  /*36a0*/  FFMA R13, R16, R15, 1 ;  /* 0x3f800000100d7423 */ /* 0x002fc8000000000f */
        /* <DEDUP_REMOVED lines=8> */
[----:B------:R-:W-:-:S04]  /*3730*/  IADD3 R11, PT, PT, R11, R17, RZ ;  /* 0x000000110b0b7210 */ /* 0x000fc80007ffe0ff */
[----:B------:R-:W-:-:S04]  /*3740*/  IADD3 R10, PT, PT, R11, -0x1, RZ ;  /* 0xffffffff0b0a7810 */ /* 0x000fc80007ffe0ff */
        /* <DEDUP_REMOVED lines=9> */
[-CC-:B------:R-:W-:Y:S01]  /*37e0*/  FFMA.RZ R10, R13, R15.reuse, R16.reuse ;  /* 0x0000000f0d0a7223 */ /* 0x180fe2000000c010 */
[C---:B------:R-:W-:Y:S02]  /*37f0*/  ISETP.NE.AND P3, PT, R11.reuse, RZ, PT ;  /* 0x000000ff0b00720c */ /* 0x040fe40003f65270 */
[----:B------:R-:W-:Y:S02]  /*3800*/  ISETP.NE.AND P1, PT, R11, RZ, PT ;  /* 0x000000ff0b00720c */ /* 0x000fe40003f25270 */
[----:B------:R-:W-:Y:S01]  /*3810*/  LOP3.LUT R14, R10, 0x7fffff, RZ, 0xc0, !PT ;  /* 0x007fffff0a0e7812 */ /* 0x000fe200078ec0ff */
[CCC-:B------:R-:W-:Y:S01]  /*3820*/  FFMA.RP R10, R13.reuse, R15.reuse, R16.reuse ;  /* 0x0000000f0d0a7223 */ /* 0x1c0fe20000008010 */
[----:B------:R-:W-:Y:S01]  /*3830*/  FFMA.RM R13, R13, R15, R16 ;  /* 0x0000000f0d0d7223 */ /* 0x000fe20000004010 */
[----:B------:R-:W-:Y:S02]  /*3840*/  IADD3 R15, PT, PT, R11, 0x20, RZ ;  /* 0x000000200b0f7810 */ /* 0x000fe40007ffe0ff */
[----:B------:R-:W-:-:S02]  /*3850*/  LOP3.LUT R14, R14, 0x800000, RZ, 0xfc, !PT ;  /* 0x008000000e0e7812 */ /* 0x000fc400078efcff */
[----:B------:R-:W-:Y:S02]  /*3860*/  IADD3 R11, PT, PT, -R11, RZ, RZ ;  /* 0x000000ff0b0b7210 */ /* 0x000fe40007ffe1ff */
[----:B------:R-:W-:Y:S02]  /*3870*/  SHF.L.U32 R15, R14, R15, RZ ;  /* 0x0000000f0e0f7219 */ /* 0x000fe400000006ff */
[----:B------:R-:W-:Y:S02]  /*3880*/  FSETP.NEU.FTZ.AND P0, PT, R10, R13, PT ;  /* 0x0000000d0a00720b */ /* 0x000fe40003f1d000 */
[----:B------:R-:W-:Y:S02]  /*3890*/  SEL R11, R11, RZ, P3 ;  /* 0x000000ff0b0b7207 */ /* 0x000fe40001800000 */
[----:B------:R-:W-:Y:S02]  /*38a0*/  ISETP.NE.AND P1, PT, R15, RZ, P1 ;  /* 0x000000ff0f00720c */ /* 0x000fe40000f25270 */
[----:B------:R-:W-:-:S02]  /*38b0*/  SHF.R.U32.HI R11, RZ, R11, R14 ;  /* 0x0000000bff0b7219 */ /* 0x000fc4000001160e */
[----:B------:R-:W-:Y:S02]  /*38c0*/  PLOP3.LUT P0, PT, P0, P1, PT, 0xf8, 0x8f ;  /* 0x00000000008f781c */ /* 0x000fe40000703f70 */
[----:B------:R-:W-:Y:S02]  /*38d0*/  SHF.R.U32.HI R13, RZ, 0x1, R11 ;  /* 0x00000001ff0d7819 */ /* 0x000fe4000001160b */
[----:B------:R-:W-:-:S04]  /*38e0*/  SEL R10, RZ, 0x1, !P0 ;  /* 0x00000001ff0a7807 */ /* 0x000fc80004000000 */
[----:B------:R-:W-:-:S04]  /*38f0*/  LOP3.LUT R10, R10, 0x1, R13, 0xf8, !PT ;  /* 0x000000010a0a7812 */ /* 0x000fc800078ef80d */
[----:B------:R-:W-:-:S04]  /*3900*/  LOP3.LUT R10, R10, R11, RZ, 0xc0, !PT ;  /* 0x0000000b0a0a7212 */ /* 0x000fc800078ec0ff */
[----:B------:R-:W-:-:S04]  /*3910*/  IADD3 R13, PT, PT, R13, R10, RZ ;  /* 0x0000000a0d0d7210 */ /* 0x000fc80007ffe0ff */
[----:B------:R-:W-:Y:S01]  /*3920*/  LOP3.LUT R0, R13, R0, RZ, 0xfc, !PT ;  /* 0x000000000d007212 */ /* 0x000fe200078efcff */
[----:B------:R-:W-:Y:S06]  /*3930*/  BRA `(.L_x_77) ;  /* 0x0000000000347947 */ /* 0x000fec0003800000 */
.L_x_76:
[----:B------:R-:W-:-:S04]  /*3940*/  LOP3.LUT R0, R0, 0x80000000, RZ, 0xc0, !PT ;  /* 0x8000000000007812 */ /* 0x000fc800078ec0ff */
[----:B------:R-:W-:Y:S01]  /*3950*/  LOP3.LUT R0, R0, 0x7f800000, RZ, 0xfc, !PT ;  /* 0x7f80000000007812 */ /* 0x000fe200078efcff */
[----:B------:R-:W-:Y:S06]  /*3960*/  BRA `(.L_x_77) ;  /* 0x0000000000287947 */ /* 0x000fec0003800000 */
.L_x_75:
[----:B------:R-:W-:Y:S01]  /*3970*/  LEA R0, R17, R0, 0x17 ;  /* 0x0000000011007211 */ /* 0x000fe200078eb8ff */
[----:B------:R-:W-:Y:S06]  /*3980*/  BRA `(.L_x_77) ;  /* 0x0000000000207947 */ /* 0x000fec0003800000 */
.L_x_74:
[----:B------:R-:W-:-:S04]  /*3990*/  LOP3.LUT R0, R13, 0x80000000, R0, 0x48, !PT ;  /* 0x800000000d007812 */ /* 0x000fc800078e4800 */
[----:B------:R-:W-:Y:S01]  /*39a0*/  LOP3.LUT R0, R0, 0x7f800000, RZ, 0xfc, !PT ;  /* 0x7f80000000007812 */ /* 0x000fe200078efcff */
[----:B------:R-:W-:Y:S06]  /*39b0*/  BRA `(.L_x_77) ;  /* 0x0000000000147947 */ /* 0x000fec0003800000 */
.L_x_73:
[----:B------:R-:W-:Y:S01]  /*39c0*/  LOP3.LUT R0, R13, 0x80000000, R0, 0x48, !PT ;  /* 0x800000000d007812 */ /* 0x000fe200078e4800 */
[----:B------:R-:W-:Y:S06]  /*39d0*/  BRA `(.L_x_77) ;  /* 0x00000000000c7947 */ /* 0x000fec0003800000 */
.L_x_72:
[----:B------:R-:W0:Y:S01]  /*39e0*/  MUFU.RSQ R0, -QNAN ;  /* 0xffc0000000007908 */ /* 0x000e220000001400 */
[----:B------:R-:W-:Y:S05]  /*39f0*/  BRA `(.L_x_77) ;  /* 0x0000000000047947 */ /* 0x000fea0003800000 */
.L_x_71:
[----:B------:R-:W-:-:S07]  /*3a00*/  FADD.FTZ R0, R0, R3 ;  /* 0x0000000300007221 */ /* 0x000fce0000010000 */
.L_x_77:
[----:B------:R-:W-:-:S04]  /*3a10*/  HFMA2 R13, -RZ, RZ, 0, 0 ;  /* 0x00000000ff0d7431 */ /* 0x000fc800000001ff */
[----:B0-----:R-:W-:Y:S05]  /*3a20*/  RET.REL.NODEC R12 `(_Z14softmax_kernelPfii) ;  /* 0xffffffc40c747950 */ /* 0x001fea0003c3ffff */
.L_x_78:
        /* <DEDUP_REMOVED lines=13> */
.L_x_80:


//--------------------- .nv.shared._Z23softmax_parallel_kernelPfii --------------------------
	.section	.nv.shared._Z23softmax_parallel_kernelPfii,"aw",@nobits
	.sectionflags	@""
	.align	16
	.zero		1024


//--------------------- .nv.shared.reserved.0     --------------------------
	.section	.nv.shared.reserved.0,"aw",@nobits
	.weak		__nv_reservedSMEM_offset_0_alias
	.size		__nv_reservedSMEM_offset_0_alias, 0, 64
	.other		__nv_reservedSMEM_offset_0_alias,@"STO_CUDA_RESERVED_SHARED STV_DEFAULT"
__nv_reservedSMEM_offset_0_alias:
	.zero		0
	.zero		64


//--------------------- .nv.shared._Z14softmax_kernelPfii --------------------------
	.section	.nv.shared._Z14softmax_kernelPfii,"aw",@nobits
	.sectionflags	@""
	.align	16
	.zero		1024


//--------------------- .nv.constant0._Z23softmax_parallel_kernelPfii --------------------------
	.section	.nv.constant0._Z23softmax_parallel_kernelPfii,"a",@progbits
	.sectionflags	@""
	.align	4
.nv.constant0._Z23softmax_parallel_kernelPfii:
	.zero		912


//--------------------- .nv.constant0._Z14softmax_kernelPfii --------------------------
	.section	.nv.constant0._Z14softmax_kernelPfii,"a",@progbits
	.sectionflags	@""
	.align	4
.nv.constant0._Z14softmax_kernelPfii:
	.zero		912


//--------------------- SYMBOLS --------------------------

	.type		.nv.reservedSmem.offset0,@object
	.size		.nv.reservedSmem.offset0,0x4
	.type		.nv.reservedSmem.cap,@object
	.size		.nv.reservedSmem.cap,0x4
